	.target	sm_90a

	.elftype	@"ET_EXEC"


//--------------------- .note.nv.tkinfo           --------------------------
	.section	.note.nv.tkinfo,"",@"SHT_NOTE"
	.sectionflags	@"SHF_NOTE_NV_TKINFO"
	.tkinfo
        /*0018*/ 	.word	0x00000002
        /*0030*/ 	.string	""
        /*0030*/ 	.string	"ptxas"
        /*0030*/ 	.string	"Cuda compilation tools, release 13.0, V13.0.88"
        /*0030*/ 	.string	"Build cuda_13.0.r13.0/compiler.36424714_0"
        /*0030*/ 	.string	"-arch sm_90a -m 64 "



//--------------------- .note.nv.cuinfo           --------------------------
	.section	.note.nv.cuinfo,"",@"SHT_NOTE"
	.sectionflags	@"SHF_NOTE_NV_CUINFO"
        /*0018*/ 	.short	0x0002
        /*001a*/ 	.short	0x005a
        /*001c*/ 	.short	0x0082
	.zero		2


//--------------------- .nv.info                  --------------------------
	.section	.nv.info,"",@"SHT_CUDA_INFO"
	.align	4


	//----- nvinfo : EIATTR_REGCOUNT
	.align		4
        /*0000*/ 	.byte	0x04, 0x2f
        /*0002*/ 	.short	(.L_12 - .L_11)
	.align		4
.L_11:
        /*0004*/ 	.word	index@(_ZN7cutlass13device_kernelINS_4gemm6kernel13GemmUniversalIN4cute5tupleIJiiiiEEENS1_10collective13CollectiveMmaINS1_37MainloopSm90TmaGmmaWarpSpecializedFP8ILi22ENS5_IJNS4_1CILi2EEESB_NSA_ILi1EEEEEENS1_35KernelTmaWarpSpecializedCooperativeEEENS5_IJNSA_ILi256EEENSA_ILi64EEENSA_ILi32EEEEEENS_12float_e4m3_tENS5_IJlSC_lEEESK_SL_NS4_8TiledMMAINS4_8MMA_AtomIJNS4_4SM904GMMA30MMA_64x64x32_F32E4M3E4M3_SS_TNILNSP_7ScaleInE1ELSR_1EEEEEENS4_6LayoutINS5_IJSB_SC_SC_EEENS5_IJSC_NSA_ILi0EEESW_EEEEENS5_IJNS4_10UnderscoreESZ_SZ_EEEEENS4_23SM90_TMA_LOAD_MULTICASTENS4_14ComposedLayoutINS4_7SwizzleILi1ELi4ELi3EEENS4_18smem_ptr_flag_bitsILi8EEENSU_INS5_IJNSA_ILi8EEESI_EEENS5_IJSI_SC_EEEEEEEvNS4_8identityES12_S1C_vS1D_EENS_8epilogue10collective6detail29Sm90TmaWarpSpecializedAdapterINS1G_15DefaultEpilogueISK_SL_SL_NS1F_6thread17LinearCombinationISK_Li1EffLNS1K_9ScaleType4KindE0ELNS_15FloatRoundStyleE2ESK_EENS1_15EpilogueDefaultEEEEEvvEEEEvNT_6ParamsE)
        /*0008*/ 	.word	0x000000a8


	//----- nvinfo : EIATTR_FRAME_SIZE
	.align		4
.L_12:
        /*000c*/ 	.byte	0x04, 0x11
        /*000e*/ 	.short	(.L_14 - .L_13)
	.align		4
.L_13:
        /*0010*/ 	.word	index@(_ZN7cutlass13device_kernelINS_4gemm6kernel13GemmUniversalIN4cute5tupleIJiiiiEEENS1_10collective13CollectiveMmaINS1_37MainloopSm90TmaGmmaWarpSpecializedFP8ILi22ENS5_IJNS4_1CILi2EEESB_NSA_ILi1EEEEEENS1_35KernelTmaWarpSpecializedCooperativeEEENS5_IJNSA_ILi256EEENSA_ILi64EEENSA_ILi32EEEEEENS_12float_e4m3_tENS5_IJlSC_lEEESK_SL_NS4_8TiledMMAINS4_8MMA_AtomIJNS4_4SM904GMMA30MMA_64x64x32_F32E4M3E4M3_SS_TNILNSP_7ScaleInE1ELSR_1EEEEEENS4_6LayoutINS5_IJSB_SC_SC_EEENS5_IJSC_NSA_ILi0EEESW_EEEEENS5_IJNS4_10UnderscoreESZ_SZ_EEEEENS4_23SM90_TMA_LOAD_MULTICASTENS4_14ComposedLayoutINS4_7SwizzleILi1ELi4ELi3EEENS4_18smem_ptr_flag_bitsILi8EEENSU_INS5_IJNSA_ILi8EEESI_EEENS5_IJSI_SC_EEEEEEEvNS4_8identityES12_S1C_vS1D_EENS_8epilogue10collective6detail29Sm90TmaWarpSpecializedAdapterINS1G_15DefaultEpilogueISK_SL_SL_NS1F_6thread17LinearCombinationISK_Li1EffLNS1K_9ScaleType4KindE0ELNS_15FloatRoundStyleE2ESK_EENS1_15EpilogueDefaultEEEEEvvEEEEvNT_6ParamsE)
        /*0014*/ 	.word	0x00000000


	//----- nvinfo : EIATTR_MIN_STACK_SIZE
	.align		4
.L_14:
        /*0018*/ 	.byte	0x04, 0x12
        /*001a*/ 	.short	(.L_16 - .L_15)
	.align		4
.L_15:
        /*001c*/ 	.word	index@(_ZN7cutlass13device_kernelINS_4gemm6kernel13GemmUniversalIN4cute5tupleIJiiiiEEENS1_10collective13CollectiveMmaINS1_37MainloopSm90TmaGmmaWarpSpecializedFP8ILi22ENS5_IJNS4_1CILi2EEESB_NSA_ILi1EEEEEENS1_35KernelTmaWarpSpecializedCooperativeEEENS5_IJNSA_ILi256EEENSA_ILi64EEENSA_ILi32EEEEEENS_12float_e4m3_tENS5_IJlSC_lEEESK_SL_NS4_8TiledMMAINS4_8MMA_AtomIJNS4_4SM904GMMA30MMA_64x64x32_F32E4M3E4M3_SS_TNILNSP_7ScaleInE1ELSR_1EEEEEENS4_6LayoutINS5_IJSB_SC_SC_EEENS5_IJSC_NSA_ILi0EEESW_EEEEENS5_IJNS4_10UnderscoreESZ_SZ_EEEEENS4_23SM90_TMA_LOAD_MULTICASTENS4_14ComposedLayoutINS4_7SwizzleILi1ELi4ELi3EEENS4_18smem_ptr_flag_bitsILi8EEENSU_INS5_IJNSA_ILi8EEESI_EEENS5_IJSI_SC_EEEEEEEvNS4_8identityES12_S1C_vS1D_EENS_8epilogue10collective6detail29Sm90TmaWarpSpecializedAdapterINS1G_15DefaultEpilogueISK_SL_SL_NS1F_6thread17LinearCombinationISK_Li1EffLNS1K_9ScaleType4KindE0ELNS_15FloatRoundStyleE2ESK_EENS1_15EpilogueDefaultEEEEEvvEEEEvNT_6ParamsE)
        /*0020*/ 	.word	0x00000000
.L_16:


//--------------------- .nv.compat                --------------------------
	.section	.nv.compat,"",@"SHT_CUDA_COMPAT_INFO"
	.align	4
        /*0000*/ 	.byte	0x02, 0x09, 0x01, 0x00, 0x02, 0x02, 0x04, 0x00, 0x02, 0x05, 0x05, 0x00, 0x03, 0x07, 0x01, 0x01
        /*0010*/ 	.byte	0x02, 0x03, 0x01, 0x00, 0x02, 0x06, 0x01, 0x00, 0x04, 0x0b, 0x08, 0x00, 0x00, 0x00, 0x00, 0x00
        /*0020*/ 	.byte	0x00, 0x00, 0x00, 0x00


//--------------------- .nv.info._ZN7cutlass13device_kernelINS_4gemm6kernel13GemmUniversalIN4cute5tupleIJiiiiEEENS1_10collective13CollectiveMmaINS1_37MainloopSm90TmaGmmaWarpSpecializedFP8ILi22ENS5_IJNS4_1CILi2EEESB_NSA_ILi1EEEEEENS1_35KernelTmaWarpSpecializedCooperativeEEENS5_IJNSA_ILi256EEENSA_ILi64EEENSA_ILi32EEEEEENS_12float_e4m3_tENS5_IJlSC_lEEESK_SL_NS4_8TiledMMAINS4_8MMA_AtomIJNS4_4SM904GMMA30MMA_64x64x32_F32E4M3E4M3_SS_TNILNSP_7ScaleInE1ELSR_1EEEEEENS4_6LayoutINS5_IJSB_SC_SC_EEENS5_IJSC_NSA_ILi0EEESW_EEEEENS5_IJNS4_10UnderscoreESZ_SZ_EEEEENS4_23SM90_TMA_LOAD_MULTICASTENS4_14ComposedLayoutINS4_7SwizzleILi1ELi4ELi3EEENS4_18smem_ptr_flag_bitsILi8EEENSU_INS5_IJNSA_ILi8EEESI_EEENS5_IJSI_SC_EEEEEEEvNS4_8identityES12_S1C_vS1D_EENS_8epilogue10collective6detail29Sm90TmaWarpSpecializedAdapterINS1G_15DefaultEpilogueISK_SL_SL_NS1F_6thread17LinearCombinationISK_Li1EffLNS1K_9ScaleType4KindE0ELNS_15FloatRoundStyleE2ESK_EENS1_15EpilogueDefaultEEEEEvvEEEEvNT_6ParamsE --------------------------
	.section	.nv.info._ZN7cutlass13device_kernelINS_4gemm6kernel13GemmUniversalIN4cute5tupleIJiiiiEEENS1_10collective13CollectiveMmaINS1_37MainloopSm90TmaGmmaWarpSpecializedFP8ILi22ENS5_IJNS4_1CILi2EEESB_NSA_ILi1EEEEEENS1_35KernelTmaWarpSpecializedCooperativeEEENS5_IJNSA_ILi256EEENSA_ILi64EEENSA_ILi32EEEEEENS_12float_e4m3_tENS5_IJlSC_lEEESK_SL_NS4_8TiledMMAINS4_8MMA_AtomIJNS4_4SM904GMMA30MMA_64x64x32_F32E4M3E4M3_SS_TNILNSP_7ScaleInE1ELSR_1EEEEEENS4_6LayoutINS5_IJSB_SC_SC_EEENS5_IJSC_NSA_ILi0EEESW_EEEEENS5_IJNS4_10UnderscoreESZ_SZ_EEEEENS4_23SM90_TMA_LOAD_MULTICASTENS4_14ComposedLayoutINS4_7SwizzleILi1ELi4ELi3EEENS4_18smem_ptr_flag_bitsILi8EEENSU_INS5_IJNSA_ILi8EEESI_EEENS5_IJSI_SC_EEEEEEEvNS4_8identityES12_S1C_vS1D_EENS_8epilogue10collective6detail29Sm90TmaWarpSpecializedAdapterINS1G_15DefaultEpilogueISK_SL_SL_NS1F_6thread17LinearCombinationISK_Li1EffLNS1K_9ScaleType4KindE0ELNS_15FloatRoundStyleE2ESK_EENS1_15EpilogueDefaultEEEEEvvEEEEvNT_6ParamsE,"",@"SHT_CUDA_INFO"
	.sectionflags	@""
	.align	4


	//----- nvinfo : EIATTR_CUDA_API_VERSION
	.align		4
        /*0000*/ 	.byte	0x04, 0x37
        /*0002*/ 	.short	(.L_18 - .L_17)
.L_17:
        /*0004*/ 	.word	0x00000082


	//----- nvinfo : EIATTR_KPARAM_INFO
	.align		4
.L_18:
        /*0008*/ 	.byte	0x04, 0x17
        /*000a*/ 	.short	(.L_20 - .L_19)
.L_19:
        /*000c*/ 	.word	0x00000000
        /*0010*/ 	.short	0x0000
        /*0012*/ 	.short	0x0070
        /*0014*/ 	.byte	0x00, 0xf0, 0x01, 0x10


	//----- nvinfo : EIATTR_SPARSE_MMA_MASK
	.align		4
.L_20:
        /*0018*/ 	.byte	0x03, 0x50
        /*001a*/ 	.short	0x0000


	//----- nvinfo : EIATTR_MAXREG_COUNT
	.align		4
        /*001c*/ 	.byte	0x03, 0x1b
        /*001e*/ 	.short	0x00a8


	//----- nvinfo : EIATTR_NUM_BARRIERS
	.align		4
        /*0020*/ 	.byte	0x02, 0x4c
        /*0022*/ 	.byte	0x01
	.zero		1


	//----- nvinfo : EIATTR_MERCURY_ISA_VERSION
	.align		4
        /*0024*/ 	.byte	0x03, 0x5f
        /*0026*/ 	.short	0x0101


	//----- nvinfo : EIATTR_INT_WARP_WIDE_INSTR_OFFSETS
	.align		4
        /*0028*/ 	.byte	0x04, 0x31
        /*002a*/ 	.short	(.L_22 - .L_21)


	//   ....[0]....
.L_21:
        /*002c*/ 	.word	0x00000710


	//   ....[1]....
        /*0030*/ 	.word	0x00000740


	//   ....[2]....
        /*0034*/ 	.word	0x000008c0


	//----- nvinfo : EIATTR_COOP_GROUP_MASK_REGIDS
	.align		4
.L_22:
        /*0038*/ 	.byte	0x04, 0x29
        /*003a*/ 	.short	(.L_24 - .L_23)


	//   ....[0]....
.L_23:
        /*003c*/ 	.word	0xffffffff


	//   ....[1]....
        /*0040*/ 	.word	0xffffffff


	//   ....[2]....
        /*0044*/ 	.word	0xffffffff


	//   ....[3]....
        /*0048*/ 	.word	0xffffffff


	//   ....[4]....
        /*004c*/ 	.word	0xffffffff


	//   ....[5]....
        /*0050*/ 	.word	0xffffffff


	//----- nvinfo : EIATTR_COOP_GROUP_INSTR_OFFSETS
	.align		4
.L_24:
        /*0054*/ 	.byte	0x04, 0x28
        /*0056*/ 	.short	(.L_26 - .L_25)


	//   ....[0]....
.L_25:
        /*0058*/ 	.word	0x00000060


	//   ....[1]....
        /*005c*/ 	.word	0x00000070


	//   ....[2]....
        /*0060*/ 	.word	0x00000130


	//   ....[3]....
        /*0064*/ 	.word	0x00000540


	//   ....[4]....
        /*0068*/ 	.word	0x00000a60


	//   ....[5]....
        /*006c*/ 	.word	0x000014e0


	//----- nvinfo : EIATTR_REG_RECONFIG
	.align		4
.L_26:
        /*0070*/ 	.byte	0x01, 0x54
	.zero		2


	//----- nvinfo : EIATTR_MBARRIER_INSTR_OFFSETS
	.align		4
        /*0074*/ 	.byte	0x04, 0x39
        /*0076*/ 	.short	(.L_28 - .L_27)


	//   ....[0]....
.L_27:
        /*0078*/ 	.word	0x00000250
        /*007c*/ 	.word	0x000000ff
        /*0080*/ 	.word	0x00000000
        /*0084*/ 	.short	0x0100
        /*0086*/ 	.byte	0x08
	.zero		1


	//   ....[1]....
        /*0088*/ 	.word	0x00000260
        /*008c*/ 	.word	0x000000ff
        /*0090*/ 	.word	0x000000b0
        /*0094*/ 	.short	0x0100
        /*0096*/ 	.byte	0x08
	.zero		1


	//   ....[2]....
        /*0098*/ 	.word	0x00000270
        /*009c*/ 	.word	0x000000ff
        /*00a0*/ 	.word	0x00000008
        /*00a4*/ 	.short	0x0100
        /*00a6*/ 	.byte	0x08
	.zero		1


	//   ....[3]....
        /*00a8*/ 	.word	0x00000280
        /*00ac*/ 	.word	0x000000ff
        /*00b0*/ 	.word	0x000000b8
        /*00b4*/ 	.short	0x0100
        /*00b6*/ 	.byte	0x08
	.zero		1


	//   ....[4]....
        /*00b8*/ 	.word	0x00000290
        /*00bc*/ 	.word	0x000000ff
        /*00c0*/ 	.word	0x00000010
        /*00c4*/ 	.short	0x0100
        /*00c6*/ 	.byte	0x08
	.zero		1


	//   ....[5]....
        /*00c8*/ 	.word	0x000002a0
        /*00cc*/ 	.word	0x000000ff
        /*00d0*/ 	.word	0x000000c0
        /*00d4*/ 	.short	0x0100
        /*00d6*/ 	.byte	0x08
	.zero		1


	//   ....[6]....
        /*00d8*/ 	.word	0x000002b0
        /*00dc*/ 	.word	0x000000ff
        /*00e0*/ 	.word	0x00000018
        /*00e4*/ 	.short	0x0100
        /*00e6*/ 	.byte	0x08
	.zero		1


	//   ....[7]....
        /*00e8*/ 	.word	0x000002c0
        /*00ec*/ 	.word	0x000000ff
        /*00f0*/ 	.word	0x000000c8
        /*00f4*/ 	.short	0x0100
        /*00f6*/ 	.byte	0x08
	.zero		1


	//   ....[8]....
        /*00f8*/ 	.word	0x000002d0
        /*00fc*/ 	.word	0x000000ff
        /*0100*/ 	.word	0x00000020
        /*0104*/ 	.short	0x0100
        /*0106*/ 	.byte	0x08
	.zero		1


	//   ....[9]....
        /*0108*/ 	.word	0x000002e0
        /*010c*/ 	.word	0x000000ff
        /*0110*/ 	.word	0x000000d0
        /*0114*/ 	.short	0x0100
        /*0116*/ 	.byte	0x08
	.zero		1


	//   ....[10]....
        /*0118*/ 	.word	0x000002f0
        /*011c*/ 	.word	0x000000ff
        /*0120*/ 	.word	0x00000028
        /*0124*/ 	.short	0x0100
        /*0126*/ 	.byte	0x08
	.zero		1


	//   ....[11]....
        /*0128*/ 	.word	0x00000300
        /*012c*/ 	.word	0x000000ff
        /*0130*/ 	.word	0x000000d8
        /*0134*/ 	.short	0x0100
        /*0136*/ 	.byte	0x08
	.zero		1


	//   ....[12]....
        /*0138*/ 	.word	0x00000310
        /*013c*/ 	.word	0x000000ff
        /*0140*/ 	.word	0x00000030
        /*0144*/ 	.short	0x0100
        /*0146*/ 	.byte	0x08
	.zero		1


	//   ....[13]....
        /*0148*/ 	.word	0x00000320
        /*014c*/ 	.word	0x000000ff
        /*0150*/ 	.word	0x000000e0
        /*0154*/ 	.short	0x0100
        /*0156*/ 	.byte	0x08
	.zero		1


	//   ....[14]....
        /*0158*/ 	.word	0x00000330
        /*015c*/ 	.word	0x000000ff
        /*0160*/ 	.word	0x00000038
        /*0164*/ 	.short	0x0100
        /*0166*/ 	.byte	0x08
	.zero		1


	//   ....[15]....
        /*0168*/ 	.word	0x00000340
        /*016c*/ 	.word	0x000000ff
        /*0170*/ 	.word	0x000000e8
        /*0174*/ 	.short	0x0100
        /*0176*/ 	.byte	0x08
	.zero		1


	//   ....[16]....
        /*0178*/ 	.word	0x00000350
        /*017c*/ 	.word	0x000000ff
        /*0180*/ 	.word	0x00000040
        /*0184*/ 	.short	0x0100
        /*0186*/ 	.byte	0x08
	.zero		1


	//   ....[17]....
        /*0188*/ 	.word	0x00000360
        /*018c*/ 	.word	0x000000ff
        /*0190*/ 	.word	0x000000f0
        /*0194*/ 	.short	0x0100
        /*0196*/ 	.byte	0x08
	.zero		1


	//   ....[18]....
        /*0198*/ 	.word	0x00000370
        /*019c*/ 	.word	0x000000ff
        /*01a0*/ 	.word	0x00000048
        /*01a4*/ 	.short	0x0100
        /*01a6*/ 	.byte	0x08
	.zero		1


	//   ....[19]....
        /*01a8*/ 	.word	0x00000380
        /*01ac*/ 	.word	0x000000ff
        /*01b0*/ 	.word	0x000000f8
        /*01b4*/ 	.short	0x0100
        /*01b6*/ 	.byte	0x08
	.zero		1


	//   ....[20]....
        /*01b8*/ 	.word	0x00000390
        /*01bc*/ 	.word	0x000000ff
        /*01c0*/ 	.word	0x00000050
        /*01c4*/ 	.short	0x0100
        /*01c6*/ 	.byte	0x08
	.zero		1


	//   ....[21]....
        /*01c8*/ 	.word	0x000003a0
        /*01cc*/ 	.word	0x000000ff
        /*01d0*/ 	.word	0x00000100
        /*01d4*/ 	.short	0x0100
        /*01d6*/ 	.byte	0x08
	.zero		1


	//   ....[22]....
        /*01d8*/ 	.word	0x000003b0
        /*01dc*/ 	.word	0x000000ff
        /*01e0*/ 	.word	0x00000058
        /*01e4*/ 	.short	0x0100
        /*01e6*/ 	.byte	0x08
	.zero		1


	//   ....[23]....
        /*01e8*/ 	.word	0x000003c0
        /*01ec*/ 	.word	0x000000ff
        /*01f0*/ 	.word	0x00000108
        /*01f4*/ 	.short	0x0100
        /*01f6*/ 	.byte	0x08
	.zero		1


	//   ....[24]....
        /*01f8*/ 	.word	0x000003d0
        /*01fc*/ 	.word	0x000000ff
        /*0200*/ 	.word	0x00000060
        /*0204*/ 	.short	0x0100
        /*0206*/ 	.byte	0x08
	.zero		1


	//   ....[25]....
        /*0208*/ 	.word	0x000003e0
        /*020c*/ 	.word	0x000000ff
        /*0210*/ 	.word	0x00000110
        /*0214*/ 	.short	0x0100
        /*0216*/ 	.byte	0x08
	.zero		1


	//   ....[26]....
        /*0218*/ 	.word	0x000003f0
        /*021c*/ 	.word	0x000000ff
        /*0220*/ 	.word	0x00000068
        /*0224*/ 	.short	0x0100
        /*0226*/ 	.byte	0x08
	.zero		1


	//   ....[27]....
        /*0228*/ 	.word	0x00000400
        /*022c*/ 	.word	0x000000ff
        /*0230*/ 	.word	0x00000118
        /*0234*/ 	.short	0x0100
        /*0236*/ 	.byte	0x08
	.zero		1


	//   ....[28]....
        /*0238*/ 	.word	0x00000410
        /*023c*/ 	.word	0x000000ff
        /*0240*/ 	.word	0x00000070
        /*0244*/ 	.short	0x0100
        /*0246*/ 	.byte	0x08
	.zero		1


	//   ....[29]....
        /*0248*/ 	.word	0x00000420
        /*024c*/ 	.word	0x000000ff
        /*0250*/ 	.word	0x00000120
        /*0254*/ 	.short	0x0100
        /*0256*/ 	.byte	0x08
	.zero		1


	//   ....[30]....
        /*0258*/ 	.word	0x00000430
        /*025c*/ 	.word	0x000000ff
        /*0260*/ 	.word	0x00000078
        /*0264*/ 	.short	0x0100
        /*0266*/ 	.byte	0x08
	.zero		1


	//   ....[31]....
        /*0268*/ 	.word	0x00000440
        /*026c*/ 	.word	0x000000ff
        /*0270*/ 	.word	0x00000128
        /*0274*/ 	.short	0x0100
        /*0276*/ 	.byte	0x08
	.zero		1


	//   ....[32]....
        /*0278*/ 	.word	0x00000450
        /*027c*/ 	.word	0x000000ff
        /*0280*/ 	.word	0x00000080
        /*0284*/ 	.short	0x0100
        /*0286*/ 	.byte	0x08
	.zero		1


	//   ....[33]....
        /*0288*/ 	.word	0x00000460
        /*028c*/ 	.word	0x000000ff
        /*0290*/ 	.word	0x00000130
        /*0294*/ 	.short	0x0100
        /*0296*/ 	.byte	0x08
	.zero		1


	//   ....[34]....
        /*0298*/ 	.word	0x00000470
        /*029c*/ 	.word	0x000000ff
        /*02a0*/ 	.word	0x00000088
        /*02a4*/ 	.short	0x0100
        /*02a6*/ 	.byte	0x08
	.zero		1


	//   ....[35]....
        /*02a8*/ 	.word	0x00000480
        /*02ac*/ 	.word	0x000000ff
        /*02b0*/ 	.word	0x00000138
        /*02b4*/ 	.short	0x0100
        /*02b6*/ 	.byte	0x08
	.zero		1


	//   ....[36]....
        /*02b8*/ 	.word	0x00000490
        /*02bc*/ 	.word	0x000000ff
        /*02c0*/ 	.word	0x00000090
        /*02c4*/ 	.short	0x0100
        /*02c6*/ 	.byte	0x08
	.zero		1


	//   ....[37]....
        /*02c8*/ 	.word	0x000004a0
        /*02cc*/ 	.word	0x000000ff
        /*02d0*/ 	.word	0x00000140
        /*02d4*/ 	.short	0x0100
        /*02d6*/ 	.byte	0x08
	.zero		1


	//   ....[38]....
        /*02d8*/ 	.word	0x000004b0
        /*02dc*/ 	.word	0x000000ff
        /*02e0*/ 	.word	0x00000098
        /*02e4*/ 	.short	0x0100
        /*02e6*/ 	.byte	0x08
	.zero		1


	//   ....[39]....
        /*02e8*/ 	.word	0x000004c0
        /*02ec*/ 	.word	0x000000ff
        /*02f0*/ 	.word	0x00000148
        /*02f4*/ 	.short	0x0100
        /*02f6*/ 	.byte	0x08
	.zero		1


	//   ....[40]....
        /*02f8*/ 	.word	0x000004d0
        /*02fc*/ 	.word	0x000000ff
        /*0300*/ 	.word	0x000000a0
        /*0304*/ 	.short	0x0100
        /*0306*/ 	.byte	0x08
	.zero		1


	//   ....[41]....
        /*0308*/ 	.word	0x000004e0
        /*030c*/ 	.word	0x000000ff
        /*0310*/ 	.word	0x00000150
        /*0314*/ 	.short	0x0100
        /*0316*/ 	.byte	0x08
	.zero		1


	//   ....[42]....
        /*0318*/ 	.word	0x000004f0
        /*031c*/ 	.word	0x000000ff
        /*0320*/ 	.word	0x000000a8
        /*0324*/ 	.short	0x0100
        /*0326*/ 	.byte	0x08
	.zero		1


	//   ....[43]....
        /*0328*/ 	.word	0x00000500
        /*032c*/ 	.word	0x000000ff
        /*0330*/ 	.word	0x00000158
        /*0334*/ 	.short	0x0100
        /*0336*/ 	.byte	0x08
	.zero		1


	//   ....[44]....
        /*0338*/ 	.word	0x00000950
        /*033c*/ 	.word	0x000000ff
        /*0340*/ 	.word	0x00000170
        /*0344*/ 	.short	0x0100
        /*0346*/ 	.byte	0x06
	.zero		1


	//   ....[45]....
        /*0348*/ 	.word	0x000009f0
        /*034c*/ 	.word	0x000000ff
        /*0350*/ 	.word	0x00000178
        /*0354*/ 	.short	0x0100
        /*0356*/ 	.byte	0x06
	.zero		1


	//   ....[46]....
        /*0358*/ 	.word	0x00001a10
        /*035c*/ 	.word	0x000000ff
        /*0360*/ 	.word	0x00000000
        /*0364*/ 	.short	0x010a
        /*0366*/ 	.byte	0x07
	.zero		1


	//   ....[47]....
        /*0368*/ 	.word	0x00001a70
        /*036c*/ 	.word	0x000000ff
        /*0370*/ 	.word	0x00000000
        /*0374*/ 	.short	0x010a
        /*0376*/ 	.byte	0x07
	.zero		1


	//   ....[48]....
        /*0378*/ 	.word	0x00002380
        /*037c*/ 	.word	0x000000ff
        /*0380*/ 	.word	0x00000000
        /*0384*/ 	.short	0x010a
        /*0386*/ 	.byte	0x0c
	.zero		1


	//   ....[49]....
        /*0388*/ 	.word	0x000023c0
        /*038c*/ 	.word	0x000000ff
        /*0390*/ 	.word	0x00000000
        /*0394*/ 	.short	0x010a
        /*0396*/ 	.byte	0x0c
	.zero		1


	//   ....[50]....
        /*0398*/ 	.word	0x000029e0
        /*039c*/ 	.word	0x0000000e
        /*03a0*/ 	.word	0x00000000
        /*03a4*/ 	.short	0x0101
        /*03a6*/ 	.byte	0x3f
	.zero		1


	//   ....[51]....
        /*03a8*/ 	.word	0x00003080
        /*03ac*/ 	.word	0x0000000c
        /*03b0*/ 	.word	0x00000000
        /*03b4*/ 	.short	0x0101
        /*03b6*/ 	.byte	0x3f
	.zero		1


	//   ....[52]....
        /*03b8*/ 	.word	0x00008bd0
        /*03bc*/ 	.word	0x00000012
        /*03c0*/ 	.word	0x000000b0
        /*03c4*/ 	.short	0x010a
        /*03c6*/ 	.byte	0x3f
	.zero		1


	//   ....[53]....
        /*03c8*/ 	.word	0x00008f70
        /*03cc*/ 	.word	0x00000008
        /*03d0*/ 	.word	0x00000178
        /*03d4*/ 	.short	0x0101
        /*03d6*/ 	.byte	0x3f
	.zero		1


	//   ....[54]....
        /*03d8*/ 	.word	0x00009690
        /*03dc*/ 	.word	0x00000007
        /*03e0*/ 	.word	0x00000000
        /*03e4*/ 	.short	0x010a
        /*03e6*/ 	.byte	0x3f
	.zero		1


	//   ....[55]....
        /*03e8*/ 	.word	0x00009710
        /*03ec*/ 	.word	0x00000009
        /*03f0*/ 	.word	0x00000000
        /*03f4*/ 	.short	0x010a
        /*03f6*/ 	.byte	0x3f
	.zero		1


	//   ....[56]....
        /*03f8*/ 	.word	0x000097a0
        /*03fc*/ 	.word	0x00000006
        /*0400*/ 	.word	0x00000000
        /*0404*/ 	.short	0x010a
        /*0406*/ 	.byte	0x3f
	.zero		1


	//   ....[57]....
        /*0408*/ 	.word	0x00009830
        /*040c*/ 	.word	0x00000009
        /*0410*/ 	.word	0x00000000
        /*0414*/ 	.short	0x010a
        /*0416*/ 	.byte	0x3f
	.zero		1


	//   ....[58]....
        /*0418*/ 	.word	0x000098c0
        /*041c*/ 	.word	0x00000006
        /*0420*/ 	.word	0x00000000
        /*0424*/ 	.short	0x010a
        /*0426*/ 	.byte	0x3f
	.zero		1


	//   ....[59]....
        /*0428*/ 	.word	0x00009950
        /*042c*/ 	.word	0x00000009
        /*0430*/ 	.word	0x00000000
        /*0434*/ 	.short	0x010a
        /*0436*/ 	.byte	0x3f
	.zero		1


	//   ....[60]....
        /*0438*/ 	.word	0x000099e0
        /*043c*/ 	.word	0x00000006
        /*0440*/ 	.word	0x00000000
        /*0444*/ 	.short	0x010a
        /*0446*/ 	.byte	0x3f
	.zero		1


	//   ....[61]....
        /*0448*/ 	.word	0x00009a70
        /*044c*/ 	.word	0x00000009
        /*0450*/ 	.word	0x00000000
        /*0454*/ 	.short	0x010a
        /*0456*/ 	.byte	0x3f
	.zero		1


	//   ....[62]....
        /*0458*/ 	.word	0x00009b00
        /*045c*/ 	.word	0x00000006
        /*0460*/ 	.word	0x00000000
        /*0464*/ 	.short	0x010a
        /*0466*/ 	.byte	0x3f
	.zero		1


	//   ....[63]....
        /*0468*/ 	.word	0x00009b90
        /*046c*/ 	.word	0x00000009
        /*0470*/ 	.word	0x00000000
        /*0474*/ 	.short	0x010a
        /*0476*/ 	.byte	0x3f
	.zero		1


	//   ....[64]....
        /*0478*/ 	.word	0x00009c20
        /*047c*/ 	.word	0x00000006
        /*0480*/ 	.word	0x00000000
        /*0484*/ 	.short	0x010a
        /*0486*/ 	.byte	0x3f
	.zero		1


	//   ....[65]....
        /*0488*/ 	.word	0x00009cb0
        /*048c*/ 	.word	0x00000009
        /*0490*/ 	.word	0x00000000
        /*0494*/ 	.short	0x010a
        /*0496*/ 	.byte	0x3f
	.zero		1


	//   ....[66]....
        /*0498*/ 	.word	0x00009d40
        /*049c*/ 	.word	0x00000006
        /*04a0*/ 	.word	0x00000000
        /*04a4*/ 	.short	0x010a
        /*04a6*/ 	.byte	0x3f
	.zero		1


	//   ....[67]....
        /*04a8*/ 	.word	0x00009dd0
        /*04ac*/ 	.word	0x00000009
        /*04b0*/ 	.word	0x00000000
        /*04b4*/ 	.short	0x010a
        /*04b6*/ 	.byte	0x3f
	.zero		1


	//   ....[68]....
        /*04b8*/ 	.word	0x00009e60
        /*04bc*/ 	.word	0x00000006
        /*04c0*/ 	.word	0x00000000
        /*04c4*/ 	.short	0x010a
        /*04c6*/ 	.byte	0x3f
	.zero		1


	//   ....[69]....
        /*04c8*/ 	.word	0x00009ef0
        /*04cc*/ 	.word	0x00000009
        /*04d0*/ 	.word	0x00000000
        /*04d4*/ 	.short	0x010a
        /*04d6*/ 	.byte	0x3f
	.zero		1


	//   ....[70]....
        /*04d8*/ 	.word	0x00009f80
        /*04dc*/ 	.word	0x00000006
        /*04e0*/ 	.word	0x00000000
        /*04e4*/ 	.short	0x010a
        /*04e6*/ 	.byte	0x3f
	.zero		1


	//   ....[71]....
        /*04e8*/ 	.word	0x0000a010
        /*04ec*/ 	.word	0x00000009
        /*04f0*/ 	.word	0x00000000
        /*04f4*/ 	.short	0x010a
        /*04f6*/ 	.byte	0x3f
	.zero		1


	//   ....[72]....
        /*04f8*/ 	.word	0x0000a0a0
        /*04fc*/ 	.word	0x00000006
        /*0500*/ 	.word	0x00000000
        /*0504*/ 	.short	0x010a
        /*0506*/ 	.byte	0x3f
	.zero		1


	//   ....[73]....
        /*0508*/ 	.word	0x0000a130
        /*050c*/ 	.word	0x00000009
        /*0510*/ 	.word	0x00000000
        /*0514*/ 	.short	0x010a
        /*0516*/ 	.byte	0x3f
	.zero		1


	//   ....[74]....
        /*0518*/ 	.word	0x0000a1c0
        /*051c*/ 	.word	0x00000006
        /*0520*/ 	.word	0x00000000
        /*0524*/ 	.short	0x010a
        /*0526*/ 	.byte	0x3f
	.zero		1


	//   ....[75]....
        /*0528*/ 	.word	0x0000a250
        /*052c*/ 	.word	0x00000003
        /*0530*/ 	.word	0x00000000
        /*0534*/ 	.short	0x010a
        /*0536*/ 	.byte	0x3f
	.zero		1


	//   ....[76]....
        /*0538*/ 	.word	0x0000a2c0
        /*053c*/ 	.word	0x0000000d
        /*0540*/ 	.word	0x00000000
        /*0544*/ 	.short	0x010a
        /*0546*/ 	.byte	0x3f
	.zero		1


	//   ....[77]....
        /*0548*/ 	.word	0x0000a320
        /*054c*/ 	.word	0x0000000f
        /*0550*/ 	.word	0x00000000
        /*0554*/ 	.short	0x010a
        /*0556*/ 	.byte	0x3f
	.zero		1


	//   ....[78]....
        /*0558*/ 	.word	0x0000a3f0
        /*055c*/ 	.word	0x00000012
        /*0560*/ 	.word	0x000000b0
        /*0564*/ 	.short	0x010a
        /*0566*/ 	.byte	0x3f
	.zero		1


	//   ....[79]....
        /*0568*/ 	.word	0x0000a4c0
        /*056c*/ 	.word	0x00000007
        /*0570*/ 	.word	0x00000000
        /*0574*/ 	.short	0x010a
        /*0576*/ 	.byte	0x3f
	.zero		1


	//   ....[80]....
        /*0578*/ 	.word	0x0000a510
        /*057c*/ 	.word	0x00000009
        /*0580*/ 	.word	0x00000000
        /*0584*/ 	.short	0x010a
        /*0586*/ 	.byte	0x3f
	.zero		1


	//   ....[81]....
        /*0588*/ 	.word	0x0000a560
        /*058c*/ 	.word	0x00000006
        /*0590*/ 	.word	0x00000000
        /*0594*/ 	.short	0x010a
        /*0596*/ 	.byte	0x3f
	.zero		1


	//   ....[82]....
        /*0598*/ 	.word	0x0000a5b0
        /*059c*/ 	.word	0x00000009
        /*05a0*/ 	.word	0x00000000
        /*05a4*/ 	.short	0x010a
        /*05a6*/ 	.byte	0x3f
	.zero		1


	//   ....[83]....
        /*05a8*/ 	.word	0x0000a600
        /*05ac*/ 	.word	0x00000006
        /*05b0*/ 	.word	0x00000000
        /*05b4*/ 	.short	0x010a
        /*05b6*/ 	.byte	0x3f
	.zero		1


	//   ....[84]....
        /*05b8*/ 	.word	0x0000a650
        /*05bc*/ 	.word	0x00000009
        /*05c0*/ 	.word	0x00000000
        /*05c4*/ 	.short	0x010a
        /*05c6*/ 	.byte	0x3f
	.zero		1


	//   ....[85]....
        /*05c8*/ 	.word	0x0000a6a0
        /*05cc*/ 	.word	0x00000006
        /*05d0*/ 	.word	0x00000000
        /*05d4*/ 	.short	0x010a
        /*05d6*/ 	.byte	0x3f
	.zero		1


	//   ....[86]....
        /*05d8*/ 	.word	0x0000a6f0
        /*05dc*/ 	.word	0x00000009
        /*05e0*/ 	.word	0x00000000
        /*05e4*/ 	.short	0x010a
        /*05e6*/ 	.byte	0x3f
	.zero		1


	//   ....[87]....
        /*05e8*/ 	.word	0x0000a740
        /*05ec*/ 	.word	0x00000006
        /*05f0*/ 	.word	0x00000000
        /*05f4*/ 	.short	0x010a
        /*05f6*/ 	.byte	0x3f
	.zero		1


	//   ....[88]....
        /*05f8*/ 	.word	0x0000a790
        /*05fc*/ 	.word	0x00000009
        /*0600*/ 	.word	0x00000000
        /*0604*/ 	.short	0x010a
        /*0606*/ 	.byte	0x3f
	.zero		1


	//   ....[89]....
        /*0608*/ 	.word	0x0000a7e0
        /*060c*/ 	.word	0x00000006
        /*0610*/ 	.word	0x00000000
        /*0614*/ 	.short	0x010a
        /*0616*/ 	.byte	0x3f
	.zero		1


	//   ....[90]....
        /*0618*/ 	.word	0x0000a830
        /*061c*/ 	.word	0x00000009
        /*0620*/ 	.word	0x00000000
        /*0624*/ 	.short	0x010a
        /*0626*/ 	.byte	0x3f
	.zero		1


	//   ....[91]....
        /*0628*/ 	.word	0x0000a880
        /*062c*/ 	.word	0x00000006
        /*0630*/ 	.word	0x00000000
        /*0634*/ 	.short	0x010a
        /*0636*/ 	.byte	0x3f
	.zero		1


	//   ....[92]....
        /*0638*/ 	.word	0x0000a8d0
        /*063c*/ 	.word	0x00000009
        /*0640*/ 	.word	0x00000000
        /*0644*/ 	.short	0x010a
        /*0646*/ 	.byte	0x3f
	.zero		1


	//   ....[93]....
        /*0648*/ 	.word	0x0000a920
        /*064c*/ 	.word	0x00000006
        /*0650*/ 	.word	0x00000000
        /*0654*/ 	.short	0x010a
        /*0656*/ 	.byte	0x3f
	.zero		1


	//   ....[94]....
        /*0658*/ 	.word	0x0000a970
        /*065c*/ 	.word	0x00000009
        /*0660*/ 	.word	0x00000000
        /*0664*/ 	.short	0x010a
        /*0666*/ 	.byte	0x3f
	.zero		1


	//   ....[95]....
        /*0668*/ 	.word	0x0000a9c0
        /*066c*/ 	.word	0x00000006
        /*0670*/ 	.word	0x00000000
        /*0674*/ 	.short	0x010a
        /*0676*/ 	.byte	0x3f
	.zero		1


	//   ....[96]....
        /*0678*/ 	.word	0x0000aa10
        /*067c*/ 	.word	0x00000009
        /*0680*/ 	.word	0x00000000
        /*0684*/ 	.short	0x010a
        /*0686*/ 	.byte	0x3f
	.zero		1


	//   ....[97]....
        /*0688*/ 	.word	0x0000aa60
        /*068c*/ 	.word	0x00000006
        /*0690*/ 	.word	0x00000000
        /*0694*/ 	.short	0x010a
        /*0696*/ 	.byte	0x3f
	.zero		1


	//   ....[98]....
        /*0698*/ 	.word	0x0000aab0
        /*069c*/ 	.word	0x00000009
        /*06a0*/ 	.word	0x00000000
        /*06a4*/ 	.short	0x010a
        /*06a6*/ 	.byte	0x3f
	.zero		1


	//   ....[99]....
        /*06a8*/ 	.word	0x0000ab00
        /*06ac*/ 	.word	0x00000006
        /*06b0*/ 	.word	0x00000000
        /*06b4*/ 	.short	0x010a
        /*06b6*/ 	.byte	0x3f
	.zero		1


	//----- nvinfo : EIATTR_NUM_MBARRIERS
	.align		4
.L_28:
        /*06b8*/ 	.byte	0x03, 0x38
        /*06ba*/ 	.short	0x002e


	//----- nvinfo : EIATTR_EXIT_INSTR_OFFSETS
	.align		4
        /*06bc*/ 	.byte	0x04, 0x1c
        /*06be*/ 	.short	(.L_30 - .L_29)


	//   ....[0]....
.L_29:
        /*06c0*/ 	.word	0x00000bc0


	//   ....[1]....
        /*06c4*/ 	.word	0x000013b0


	//   ....[2]....
        /*06c8*/ 	.word	0x00008210


	//   ....[3]....
        /*06cc*/ 	.word	0x00008770


	//   ....[4]....
        /*06d0*/ 	.word	0x0000a2a0


	//----- nvinfo : EIATTR_MAX_THREADS
	.align		4
.L_30:
        /*06d4*/ 	.byte	0x04, 0x05
        /*06d6*/ 	.short	(.L_32 - .L_31)
.L_31:
        /*06d8*/ 	.word	0x00000180
        /*06dc*/ 	.word	0x00000001
        /*06e0*/ 	.word	0x00000001


	//----- nvinfo : EIATTR_CRS_STACK_SIZE
	.align		4
.L_32:
        /*06e4*/ 	.byte	0x04, 0x1e
        /*06e6*/ 	.short	(.L_34 - .L_33)
.L_33:
        /*06e8*/ 	.word	0x00000000


	//----- nvinfo : EIATTR_CBANK_PARAM_SIZE
	.align		4
.L_34:
        /*06ec*/ 	.byte	0x03, 0x19
        /*06ee*/ 	.short	0x0470


	//----- nvinfo : EIATTR_PARAM_CBANK
	.align		4
        /*06f0*/ 	.byte	0x04, 0x0a
        /*06f2*/ 	.short	(.L_36 - .L_35)
	.align		4
.L_35:
        /*06f4*/ 	.word	index@(.nv.constant0._ZN7cutlass13device_kernelINS_4gemm6kernel13GemmUniversalIN4cute5tupleIJiiiiEEENS1_10collective13CollectiveMmaINS1_37MainloopSm90TmaGmmaWarpSpecializedFP8ILi22ENS5_IJNS4_1CILi2EEESB_NSA_ILi1EEEEEENS1_35KernelTmaWarpSpecializedCooperativeEEENS5_IJNSA_ILi256EEENSA_ILi64EEENSA_ILi32EEEEEENS_12float_e4m3_tENS5_IJlSC_lEEESK_SL_NS4_8TiledMMAINS4_8MMA_AtomIJNS4_4SM904GMMA30MMA_64x64x32_F32E4M3E4M3_SS_TNILNSP_7ScaleInE1ELSR_1EEEEEENS4_6LayoutINS5_IJSB_SC_SC_EEENS5_IJSC_NSA_ILi0EEESW_EEEEENS5_IJNS4_10UnderscoreESZ_SZ_EEEEENS4_23SM90_TMA_LOAD_MULTICASTENS4_14ComposedLayoutINS4_7SwizzleILi1ELi4ELi3EEENS4_18smem_ptr_flag_bitsILi8EEENSU_INS5_IJNSA_ILi8EEESI_EEENS5_IJSI_SC_EEEEEEEvNS4_8identityES12_S1C_vS1D_EENS_8epilogue10collective6detail29Sm90TmaWarpSpecializedAdapterINS1G_15DefaultEpilogueISK_SL_SL_NS1F_6thread17LinearCombinationISK_Li1EffLNS1K_9ScaleType4KindE0ELNS_15FloatRoundStyleE2ESK_EENS1_15EpilogueDefaultEEEEEvvEEEEvNT_6ParamsE)
        /*06f8*/ 	.short	0x0210
        /*06fa*/ 	.short	0x0470


	//----- nvinfo : EIATTR_SW_WAR
	.align		4
.L_36:
        /*06fc*/ 	.byte	0x04, 0x36
        /*06fe*/ 	.short	(.L_38 - .L_37)
.L_37:
        /*0700*/ 	.word	0x00000008
.L_38:


//--------------------- .nv.callgraph             --------------------------
	.section	.nv.callgraph,"",@"SHT_CUDA_CALLGRAPH"
	.align	4
	.sectionentsize	8
	.align		4
        /*0000*/ 	.word	0x00000000
	.align		4
        /*0004*/ 	.word	0xffffffff
	.align		4
        /*0008*/ 	.word	0x00000000
	.align		4
        /*000c*/ 	.word	0xfffffffe
	.align		4
        /*0010*/ 	.word	0x00000000
	.align		4
        /*0014*/ 	.word	0xfffffffd
	.align		4
        /*0018*/ 	.word	0x00000000
	.align		4
        /*001c*/ 	.word	0xfffffffc


//--------------------- .nv.constant4             --------------------------
	.section	.nv.constant4,"a",@progbits
	.align	8
	.align		8
.nv.constant4:
        /*0000*/ 	.dword	_ZN39_INTERNAL_3be41f95_4_k_cu_4522e7c2_49034cuda3std3__45__cpo5beginE
	.align		8
        /*0008*/ 	.dword	_ZN39_INTERNAL_3be41f95_4_k_cu_4522e7c2_49034cuda3std3__45__cpo3endE
	.align		8
        /*0010*/ 	.dword	_ZN39_INTERNAL_3be41f95_4_k_cu_4522e7c2_49034cuda3std3__45__cpo6cbeginE
	.align		8
        /*0018*/ 	.dword	_ZN39_INTERNAL_3be41f95_4_k_cu_4522e7c2_49034cuda3std3__45__cpo4cendE
	.align		8
        /*0020*/ 	.dword	_ZN39_INTERNAL_3be41f95_4_k_cu_4522e7c2_49034cuda3std3__441_GLOBAL__N__3be41f95_4_k_cu_4522e7c2_49036ignoreE
	.align		8
        /*0028*/ 	.dword	_ZN39_INTERNAL_3be41f95_4_k_cu_4522e7c2_49034cuda3std3__419piecewise_constructE
	.align		8
        /*0030*/ 	.dword	_ZN39_INTERNAL_3be41f95_4_k_cu_4522e7c2_49034cuda3std3__48in_placeE
	.align		8
        /*0038*/ 	.dword	_ZN39_INTERNAL_3be41f95_4_k_cu_4522e7c2_49034cuda3std6ranges3__45__cpo4swapE
	.align		8
        /*0040*/ 	.dword	_ZN39_INTERNAL_3be41f95_4_k_cu_4522e7c2_49034cuda3std6ranges3__45__cpo9iter_moveE
	.align		8
        /*0048*/ 	.dword	_ZN39_INTERNAL_3be41f95_4_k_cu_4522e7c2_49034cute7productE
	.align		8
        /*0050*/ 	.dword	_ZN39_INTERNAL_3be41f95_4_k_cu_4522e7c2_49034cute1_E


//--------------------- .text._ZN7cutlass13device_kernelINS_4gemm6kernel13GemmUniversalIN4cute5tupleIJiiiiEEENS1_10collective13CollectiveMmaINS1_37MainloopSm90TmaGmmaWarpSpecializedFP8ILi22ENS5_IJNS4_1CILi2EEESB_NSA_ILi1EEEEEENS1_35KernelTmaWarpSpecializedCooperativeEEENS5_IJNSA_ILi256EEENSA_ILi64EEENSA_ILi32EEEEEENS_12float_e4m3_tENS5_IJlSC_lEEESK_SL_NS4_8TiledMMAINS4_8MMA_AtomIJNS4_4SM904GMMA30MMA_64x64x32_F32E4M3E4M3_SS_TNILNSP_7ScaleInE1ELSR_1EEEEEENS4_6LayoutINS5_IJSB_SC_SC_EEENS5_IJSC_NSA_ILi0EEESW_EEEEENS5_IJNS4_10UnderscoreESZ_SZ_EEEEENS4_23SM90_TMA_LOAD_MULTICASTENS4_14ComposedLayoutINS4_7SwizzleILi1ELi4ELi3EEENS4_18smem_ptr_flag_bitsILi8EEENSU_INS5_IJNSA_ILi8EEESI_EEENS5_IJSI_SC_EEEEEEEvNS4_8identityES12_S1C_vS1D_EENS_8epilogue10collective6detail29Sm90TmaWarpSpecializedAdapterINS1G_15DefaultEpilogueISK_SL_SL_NS1F_6thread17LinearCombinationISK_Li1EffLNS1K_9ScaleType4KindE0ELNS_15FloatRoundStyleE2ESK_EENS1_15EpilogueDefaultEEEEEvvEEEEvNT_6ParamsE --------------------------
	.section	.text._ZN7cutlass13device_kernelINS_4gemm6kernel13GemmUniversalIN4cute5tupleIJiiiiEEENS1_10collective13CollectiveMmaINS1_37MainloopSm90TmaGmmaWarpSpecializedFP8ILi22ENS5_IJNS4_1CILi2EEESB_NSA_ILi1EEEEEENS1_35KernelTmaWarpSpecializedCooperativeEEENS5_IJNSA_ILi256EEENSA_ILi64EEENSA_ILi32EEEEEENS_12float_e4m3_tENS5_IJlSC_lEEESK_SL_NS4_8TiledMMAINS4_8MMA_AtomIJNS4_4SM904GMMA30MMA_64x64x32_F32E4M3E4M3_SS_TNILNSP_7ScaleInE1ELSR_1EEEEEENS4_6LayoutINS5_IJSB_SC_SC_EEENS5_IJSC_NSA_ILi0EEESW_EEEEENS5_IJNS4_10UnderscoreESZ_SZ_EEEEENS4_23SM90_TMA_LOAD_MULTICASTENS4_14ComposedLayoutINS4_7SwizzleILi1ELi4ELi3EEENS4_18smem_ptr_flag_bitsILi8EEENSU_INS5_IJNSA_ILi8EEESI_EEENS5_IJSI_SC_EEEEEEEvNS4_8identityES12_S1C_vS1D_EENS_8epilogue10collective6detail29Sm90TmaWarpSpecializedAdapterINS1G_15DefaultEpilogueISK_SL_SL_NS1F_6thread17LinearCombinationISK_Li1EffLNS1K_9ScaleType4KindE0ELNS_15FloatRoundStyleE2ESK_EENS1_15EpilogueDefaultEEEEEvvEEEEvNT_6ParamsE,"ax",@progbits
	.align	128
.text._ZN7cutlass13device_kernelINS_4gemm6kernel13GemmUniversalIN4cute5tupleIJiiiiEEENS1_10collective13CollectiveMmaINS1_37MainloopSm90TmaGmmaWarpSpecializedFP8ILi22ENS5_IJNS4_1CILi2EEESB_NSA_ILi1EEEEEENS1_35KernelTmaWarpSpecializedCooperativeEEENS5_IJNSA_ILi256EEENSA_ILi64EEENSA_ILi32EEEEEENS_12float_e4m3_tENS5_IJlSC_lEEESK_SL_NS4_8TiledMMAINS4_8MMA_AtomIJNS4_4SM904GMMA30MMA_64x64x32_F32E4M3E4M3_SS_TNILNSP_7ScaleInE1ELSR_1EEEEEENS4_6LayoutINS5_IJSB_SC_SC_EEENS5_IJSC_NSA_ILi0EEESW_EEEEENS5_IJNS4_10UnderscoreESZ_SZ_EEEEENS4_23SM90_TMA_LOAD_MULTICASTENS4_14ComposedLayoutINS4_7SwizzleILi1ELi4ELi3EEENS4_18smem_ptr_flag_bitsILi8EEENSU_INS5_IJNSA_ILi8EEESI_EEENS5_IJSI_SC_EEEEEEEvNS4_8identityES12_S1C_vS1D_EENS_8epilogue10collective6detail29Sm90TmaWarpSpecializedAdapterINS1G_15DefaultEpilogueISK_SL_SL_NS1F_6thread17LinearCombinationISK_Li1EffLNS1K_9ScaleType4KindE0ELNS_15FloatRoundStyleE2ESK_EENS1_15EpilogueDefaultEEEEEvvEEEEvNT_6ParamsE:
        .type           _ZN7cutlass13device_kernelINS_4gemm6kernel13GemmUniversalIN4cute5tupleIJiiiiEEENS1_10collective13CollectiveMmaINS1_37MainloopSm90TmaGmmaWarpSpecializedFP8ILi22ENS5_IJNS4_1CILi2EEESB_NSA_ILi1EEEEEENS1_35KernelTmaWarpSpecializedCooperativeEEENS5_IJNSA_ILi256EEENSA_ILi64EEENSA_ILi32EEEEEENS_12float_e4m3_tENS5_IJlSC_lEEESK_SL_NS4_8TiledMMAINS4_8MMA_AtomIJNS4_4SM904GMMA30MMA_64x64x32_F32E4M3E4M3_SS_TNILNSP_7ScaleInE1ELSR_1EEEEEENS4_6LayoutINS5_IJSB_SC_SC_EEENS5_IJSC_NSA_ILi0EEESW_EEEEENS5_IJNS4_10UnderscoreESZ_SZ_EEEEENS4_23SM90_TMA_LOAD_MULTICASTENS4_14ComposedLayoutINS4_7SwizzleILi1ELi4ELi3EEENS4_18smem_ptr_flag_bitsILi8EEENSU_INS5_IJNSA_ILi8EEESI_EEENS5_IJSI_SC_EEEEEEEvNS4_8identityES12_S1C_vS1D_EENS_8epilogue10collective6detail29Sm90TmaWarpSpecializedAdapterINS1G_15DefaultEpilogueISK_SL_SL_NS1F_6thread17LinearCombinationISK_Li1EffLNS1K_9ScaleType4KindE0ELNS_15FloatRoundStyleE2ESK_EENS1_15EpilogueDefaultEEEEEvvEEEEvNT_6ParamsE,@function
        .size           _ZN7cutlass13device_kernelINS_4gemm6kernel13GemmUniversalIN4cute5tupleIJiiiiEEENS1_10collective13CollectiveMmaINS1_37MainloopSm90TmaGmmaWarpSpecializedFP8ILi22ENS5_IJNS4_1CILi2EEESB_NSA_ILi1EEEEEENS1_35KernelTmaWarpSpecializedCooperativeEEENS5_IJNSA_ILi256EEENSA_ILi64EEENSA_ILi32EEEEEENS_12float_e4m3_tENS5_IJlSC_lEEESK_SL_NS4_8TiledMMAINS4_8MMA_AtomIJNS4_4SM904GMMA30MMA_64x64x32_F32E4M3E4M3_SS_TNILNSP_7ScaleInE1ELSR_1EEEEEENS4_6LayoutINS5_IJSB_SC_SC_EEENS5_IJSC_NSA_ILi0EEESW_EEEEENS5_IJNS4_10UnderscoreESZ_SZ_EEEEENS4_23SM90_TMA_LOAD_MULTICASTENS4_14ComposedLayoutINS4_7SwizzleILi1ELi4ELi3EEENS4_18smem_ptr_flag_bitsILi8EEENSU_INS5_IJNSA_ILi8EEESI_EEENS5_IJSI_SC_EEEEEEEvNS4_8identityES12_S1C_vS1D_EENS_8epilogue10collective6detail29Sm90TmaWarpSpecializedAdapterINS1G_15DefaultEpilogueISK_SL_SL_NS1F_6thread17LinearCombinationISK_Li1EffLNS1K_9ScaleType4KindE0ELNS_15FloatRoundStyleE2ESK_EENS1_15EpilogueDefaultEEEEEvvEEEEvNT_6ParamsE,(.L_x_243 - _ZN7cutlass13device_kernelINS_4gemm6kernel13GemmUniversalIN4cute5tupleIJiiiiEEENS1_10collective13CollectiveMmaINS1_37MainloopSm90TmaGmmaWarpSpecializedFP8ILi22ENS5_IJNS4_1CILi2EEESB_NSA_ILi1EEEEEENS1_35KernelTmaWarpSpecializedCooperativeEEENS5_IJNSA_ILi256EEENSA_ILi64EEENSA_ILi32EEEEEENS_12float_e4m3_tENS5_IJlSC_lEEESK_SL_NS4_8TiledMMAINS4_8MMA_AtomIJNS4_4SM904GMMA30MMA_64x64x32_F32E4M3E4M3_SS_TNILNSP_7ScaleInE1ELSR_1EEEEEENS4_6LayoutINS5_IJSB_SC_SC_EEENS5_IJSC_NSA_ILi0EEESW_EEEEENS5_IJNS4_10UnderscoreESZ_SZ_EEEEENS4_23SM90_TMA_LOAD_MULTICASTENS4_14ComposedLayoutINS4_7SwizzleILi1ELi4ELi3EEENS4_18smem_ptr_flag_bitsILi8EEENSU_INS5_IJNSA_ILi8EEESI_EEENS5_IJSI_SC_EEEEEEEvNS4_8identityES12_S1C_vS1D_EENS_8epilogue10collective6detail29Sm90TmaWarpSpecializedAdapterINS1G_15DefaultEpilogueISK_SL_SL_NS1F_6thread17LinearCombinationISK_Li1EffLNS1K_9ScaleType4KindE0ELNS_15FloatRoundStyleE2ESK_EENS1_15EpilogueDefaultEEEEEvvEEEEvNT_6ParamsE)
        .other          _ZN7cutlass13device_kernelINS_4gemm6kernel13GemmUniversalIN4cute5tupleIJiiiiEEENS1_10collective13CollectiveMmaINS1_37MainloopSm90TmaGmmaWarpSpecializedFP8ILi22ENS5_IJNS4_1CILi2EEESB_NSA_ILi1EEEEEENS1_35KernelTmaWarpSpecializedCooperativeEEENS5_IJNSA_ILi256EEENSA_ILi64EEENSA_ILi32EEEEEENS_12float_e4m3_tENS5_IJlSC_lEEESK_SL_NS4_8TiledMMAINS4_8MMA_AtomIJNS4_4SM904GMMA30MMA_64x64x32_F32E4M3E4M3_SS_TNILNSP_7ScaleInE1ELSR_1EEEEEENS4_6LayoutINS5_IJSB_SC_SC_EEENS5_IJSC_NSA_ILi0EEESW_EEEEENS5_IJNS4_10UnderscoreESZ_SZ_EEEEENS4_23SM90_TMA_LOAD_MULTICASTENS4_14ComposedLayoutINS4_7SwizzleILi1ELi4ELi3EEENS4_18smem_ptr_flag_bitsILi8EEENSU_INS5_IJNSA_ILi8EEESI_EEENS5_IJSI_SC_EEEEEEEvNS4_8identityES12_S1C_vS1D_EENS_8epilogue10collective6detail29Sm90TmaWarpSpecializedAdapterINS1G_15DefaultEpilogueISK_SL_SL_NS1F_6thread17LinearCombinationISK_Li1EffLNS1K_9ScaleType4KindE0ELNS_15FloatRoundStyleE2ESK_EENS1_15EpilogueDefaultEEEEEvvEEEEvNT_6ParamsE,@"STO_CUDA_ENTRY STV_DEFAULT"
_ZN7cutlass13device_kernelINS_4gemm6kernel13GemmUniversalIN4cute5tupleIJiiiiEEENS1_10collective13CollectiveMmaINS1_37MainloopSm90TmaGmmaWarpSpecializedFP8ILi22ENS5_IJNS4_1CILi2EEESB_NSA_ILi1EEEEEENS1_35KernelTmaWarpSpecializedCooperativeEEENS5_IJNSA_ILi256EEENSA_ILi64EEENSA_ILi32EEEEEENS_12float_e4m3_tENS5_IJlSC_lEEESK_SL_NS4_8TiledMMAINS4_8MMA_AtomIJNS4_4SM904GMMA30MMA_64x64x32_F32E4M3E4M3_SS_TNILNSP_7ScaleInE1ELSR_1EEEEEENS4_6LayoutINS5_IJSB_SC_SC_EEENS5_IJSC_NSA_ILi0EEESW_EEEEENS5_IJNS4_10UnderscoreESZ_SZ_EEEEENS4_23SM90_TMA_LOAD_MULTICASTENS4_14ComposedLayoutINS4_7SwizzleILi1ELi4ELi3EEENS4_18smem_ptr_flag_bitsILi8EEENSU_INS5_IJNSA_ILi8EEESI_EEENS5_IJSI_SC_EEEEEEEvNS4_8identityES12_S1C_vS1D_EENS_8epilogue10collective6detail29Sm90TmaWarpSpecializedAdapterINS1G_15DefaultEpilogueISK_SL_SL_NS1F_6thread17LinearCombinationISK_Li1EffLNS1K_9ScaleType4KindE0ELNS_15FloatRoundStyleE2ESK_EENS1_15EpilogueDefaultEEEEEvvEEEEvNT_6ParamsE:
[----:B------:R-:W-:Y:S01]  /*0000*/  LDC R1, c[0x0][0x28] ;  /* 0x00000a00ff017b82 */ /* 0x000fe20000000800 */
[----:B------:R-:W0:Y:S01]  /*0010*/  S2R R0, SR_TID.X ;  /* 0x0000000000007919 */ /* 0x000e220000002100 */
[----:B------:R-:W-:Y:S01]  /*0020*/  ELECT P0, URZ, PT ;  /* 0x00000000003f782f */ /* 0x000fe20003800000 */
[----:B------:R-:W-:Y:S01]  /*0030*/  BSSY B0, `(.L_x_0) ;  /* 0x000000f000007945 */ /* 0x000fe20003800000 */
[--C-:B0-----:R-:W-:Y:S02]  /*0040*/  SHF.R.U32.HI R2, RZ, 0x5, R0.reuse ;  /* 0x00000005ff027819 */ /* 0x101fe40000011600 */
[----:B------:R-:W-:-:S03]  /*0050*/  SHF.R.U32.HI R3, RZ, 0x7, R0 ;  /* 0x00000007ff037819 */ /* 0x000fc60000011600 */
[----:B------:R-:W0:Y:S04]  /*0060*/  SHFL.IDX PT, R7, R2, RZ, 0x1f ;  /* 0x00001fff02077589 */ /* 0x000e2800000e0000 */
[----:B------:R-:W1:Y:S01]  /*0070*/  SHFL.IDX PT, R3, R3, RZ, 0x1f ;  /* 0x00001fff03037589 */ /* 0x000e6200000e0000 */
[----:B0-----:R-:W-:-:S13]  /*0080*/  ISETP.NE.OR P0, PT, R7, RZ, !P0 ;  /* 0x000000ff0700720c */ /* 0x001fda0004705670 */
[----:B-1----:R-:W-:Y:S05]  /*0090*/  @P0 BRA `(.L_x_1) ;  /* 0x0000000000200947 */ /* 0x002fea0003800000 */
[----:B------:R-:W-:Y:S02]  /*00a0*/  ULDC.64 UR4, c[0x0][0x198] ;  /* 0x0000660000047ab9 */ /* 0x000fe40000000a00 */
[----:B------:R-:W-:Y:S02]  /*00b0*/  UIADD3 UR6, UP0, UR4, 0xf0, URZ ;  /* 0x000000f004067890 */ /* 0x000fe4000ff1e03f */
[----:B------:R-:W-:Y:S02]  /*00c0*/  UIADD3 UR4, UP1, UR4, 0x1f0, URZ ;  /* 0x000001f004047890 */ /* 0x000fe4000ff3e03f */
[----:B------:R-:W-:Y:S02]  /*00d0*/  UIADD3.X UR7, URZ, UR5, URZ, UP0, !UPT ;  /* 0x000000053f077290 */ /* 0x000fe400087fe43f */
[----:B------:R-:W-:-:S07]  /*00e0*/  UIADD3.X UR5, URZ, UR5, URZ, UP1, !UPT ;  /* 0x000000053f057290 */ /* 0x000fce0008ffe43f */
[----:B------:R0:W-:Y:S02]  /*00f0*/  UTMACCTL.PF [UR6] ;  /* 0x00000000060079b9 */ /* 0x0001e40008040000 */
[----:B------:R0:W-:Y:S02]  /*0100*/  UTMACCTL.PF [UR4] ;  /* 0x00000000040079b9 */ /* 0x0001e40008040000 */
[----:B0-----:R-:W-:Y:S01]  /*0110*/  NOP ;  /* 0x0000000000007918 */ /* 0x001fe20000000000 */
.L_x_1:
[----:B------:R-:W-:Y:S05]  /*0120*/  BSYNC B0 ;  /* 0x0000000000007941 */ /* 0x000fea0003800000 */
.L_x_0:
[----:B------:R-:W0:Y:S02]  /*0130*/  SHFL.IDX PT, R4, R2, RZ, 0x1f ;  /* 0x00001fff02047589 */ /* 0x000e2400000e0000 */
[----:B0-----:R-:W-:-:S13]  /*0140*/  ISETP.NE.AND P0, PT, R4, RZ, PT ;  /* 0x000000ff0400720c */ /* 0x001fda0003f05270 */
[----:B------:R-:W-:Y:S05]  /*0150*/  @P0 BRA `(.L_x_2) ;  /* 0x0000000000f40947 */ /* 0x000fea0003800000 */
[----:B------:R-:W-:Y:S01]  /*0160*/  ELECT P0, URZ, PT ;  /* 0x00000000003f782f */ /* 0x000fe20003800000 */
[----:B------:R-:W-:-:S12]  /*0170*/  BSSY B0, `(.L_x_2) ;  /* 0x000003b000007945 */ /* 0x000fd80003800000 */
[----:B------:R-:W-:Y:S05]  /*0180*/  @!P0 BRA `(.L_x_3) ;  /* 0x0000000000e48947 */ /* 0x000fea0003800000 */
[----:B------:R-:W0:Y:S01]  /*0190*/  S2UR UR8, SR_CgaCtaId ;  /* 0x00000000000879c3 */ /* 0x000e220000008800 */
[----:B------:R-:W-:Y:S01]  /*01a0*/  UMOV UR4, 0x400 ;  /* 0x0000040000047882 */ /* 0x000fe20000000000 */
[----:B------:R-:W-:Y:S01]  /*01b0*/  UMOV UR5, 0x1 ;  /* 0x0000000100057882 */ /* 0x000fe20000000000 */
[----:B------:R-:W-:Y:S02]  /*01c0*/  UMOV UR6, 0x6 ;  /* 0x0000000600067882 */ /* 0x000fe40000000000 */
[----:B------:R-:W-:-:S04]  /*01d0*/  UIADD3 UR6, -UR6, 0x100000, URZ ;  /* 0x0010000006067890 */ /* 0x000fc8000fffe13f */
[----:B------:R-:W-:Y:S02]  /*01e0*/  USHF.L.U32 UR7, UR6, 0xb, URZ ;  /* 0x0000000b06077899 */ /* 0x000fe4000800063f */
[----:B------:R-:W-:Y:S02]  /*01f0*/  USHF.L.U32 UR6, UR6, 0x1, URZ ;  /* 0x0000000106067899 */ /* 0x000fe4000800063f */
[----:B0-----:R-:W-:Y:S02]  /*0200*/  ULEA UR8, UR8, UR4, 0x18 ;  /* 0x0000000408087291 */ /* 0x001fe4000f8ec03f */
[----:B------:R-:W-:-:S04]  /*0210*/  UIADD3 UR4, -UR5, 0x100000, URZ ;  /* 0x0010000005047890 */ /* 0x000fc8000fffe13f */
[----:B------:R-:W-:Y:S02]  /*0220*/  USHF.L.U32 UR5, UR4, 0xb, URZ ;  /* 0x0000000b04057899 */ /* 0x000fe4000800063f */
[----:B------:R-:W-:Y:S01]  /*0230*/  USHF.L.U32 UR4, UR4, 0x1, URZ ;  /* 0x0000000104047899 */ /* 0x000fe2000800063f */
[----:B------:R-:W0:Y:S11]  /*0240*/  FENCE.VIEW.ASYNC.S ;  /* 0x00000000000073c6 */ /* 0x000e360000000000 */
[----:B0-----:R0:W1:Y:S01]  /*0250*/  SYNCS.EXCH.64 URZ, [UR8], UR4 ;  /* 0x00000004083f75b2 */ /* 0x0010620008000100 */
[----:B------:R0:W2:Y:S01]  /*0260*/  SYNCS.EXCH.64 URZ, [UR8+0xb0], UR6 ;  /* 0x0000b006083f75b2 */ /* 0x0000a20008000100 */
[----:B------:R0:W3:Y:S01]  /*0270*/  SYNCS.EXCH.64 URZ, [UR8+0x8], UR4 ;  /* 0x00000804083f75b2 */ /* 0x0000e20008000100 */
[----:B------:R0:W4:Y:S01]  /*0280*/  SYNCS.EXCH.64 URZ, [UR8+0xb8], UR6 ;  /* 0x0000b806083f75b2 */ /* 0x0001220008000100 */
[----:B------:R0:W0:Y:S01]  /*0290*/  SYNCS.EXCH.64 URZ, [UR8+0x10], UR4 ;  /* 0x00001004083f75b2 */ /* 0x0000220008000100 */
        /* <DEDUP_REMOVED lines=39> */
[----:B-1234-:R-:W-:Y:S01]  /*0510*/  NOP ;  /* 0x0000000000007918 */ /* 0x01efe20000000000 */
.L_x_3:
[----:B0-----:R-:W-:Y:S05]  /*0520*/  BSYNC B0 ;  /* 0x0000000000007941 */ /* 0x001fea0003800000 */
.L_x_2:
[----:B------:R-:W-:Y:S01]  /*0530*/  SHF.R.S32.HI R5, RZ, 0x1f, R0 ;  /* 0x0000001fff057819 */ /* 0x000fe20000011400 */
[----:B------:R-:W0:Y:S01]  /*0540*/  SHFL.IDX PT, R2, R2, RZ, 0x1f ;  /* 0x00001fff02027589 */ /* 0x000e2200000e0000 */
[----:B------:R-:W1:Y:S01]  /*0550*/  S2UR UR8, SR_CTAID.X ;  /* 0x00000000000879c3 */ /* 0x000e620000002500 */
[----:B------:R-:W-:Y:S02]  /*0560*/  ELECT P0, URZ, PT ;  /* 0x00000000003f782f */ /* 0x000fe40003800000 */
[----:B------:R-:W-:Y:S01]  /*0570*/  LEA.HI R5, R5, R0, RZ, 0x7 ;  /* 0x0000000005057211 */ /* 0x000fe200078f38ff */
[----:B------:R-:W2:Y:S01]  /*0580*/  S2R R8, SR_CTAID.Y ;  /* 0x0000000000087919 */ /* 0x000ea20000002600 */
[----:B------:R-:W-:Y:S01]  /*0590*/  SHF.R.S32.HI R11, RZ, 0x1f, R4 ;  /* 0x0000001fff0b7819 */ /* 0x000fe20000011404 */
[----:B------:R-:W-:Y:S01]  /*05a0*/  ULDC UR4, c[0x0][0x150] ;  /* 0x0000540000047ab9 */ /* 0x000fe20000000800 */
[----:B------:R-:W-:Y:S01]  /*05b0*/  LOP3.LUT R5, R5, 0xffffff80, RZ, 0xc0, !PT ;  /* 0xffffff8005057812 */ /* 0x000fe200078ec0ff */
[----:B------:R-:W-:Y:S01]  /*05c0*/  VIADD R16, R3, 0xffffffff ;  /* 0xffffffff03107836 */ /* 0x000fe20000000000 */
[----:B------:R-:W-:Y:S01]  /*05d0*/  LEA.HI R11, R11, R4, RZ, 0x2 ;  /* 0x000000040b0b7211 */ /* 0x000fe200078f10ff */
[----:B------:R-:W3:Y:S01]  /*05e0*/  LDC R12, c[0x0][0x144] ;  /* 0x00005100ff0c7b82 */ /* 0x000ee20000000800 */
[----:B------:R-:W-:Y:S01]  /*05f0*/  NOP ;  /* 0x0000000000007918 */ /* 0x000fe20000000000 */
[----:B------:R-:W-:Y:S01]  /*0600*/  IMAD.IADD R6, R0, 0x1, -R5 ;  /* 0x0000000100067824 */ /* 0x000fe200078e0a05 */
[----:B------:R-:W-:Y:S01]  /*0610*/  LOP3.LUT R11, R11, 0x3ffffffc, RZ, 0xc0, !PT ;  /* 0x3ffffffc0b0b7812 */ /* 0x000fe200078ec0ff */
[----:B------:R-:W-:Y:S01]  /*0620*/  NOP ;  /* 0x0000000000007918 */ /* 0x000fe20000000000 */
[----:B------:R-:W-:-:S02]  /*0630*/  ISETP.NE.AND P4, PT, R3, RZ, PT ;  /* 0x000000ff0300720c */ /* 0x000fc40003f85270 */
[----:B------:R-:W-:Y:S01]  /*0640*/  SHF.R.S32.HI R5, RZ, 0x1f, R6 ;  /* 0x0000001fff057819 */ /* 0x000fe20000011406 */
[----:B------:R-:W-:Y:S01]  /*0650*/  IMAD.IADD R4, R4, 0x1, -R11 ;  /* 0x0000000104047824 */ /* 0x000fe200078e0a0b */
[----:B------:R-:W4:Y:S01]  /*0660*/  LDC R14, c[0x0][0x140] ;  /* 0x00005000ff0e7b82 */ /* 0x000f220000000800 */
[----:B------:R-:W-:Y:S02]  /*0670*/  ISETP.GE.U32.AND P6, PT, R16, 0x2, PT ;  /* 0x000000021000780c */ /* 0x000fe40003fc6070 */
[----:B------:R-:W-:Y:S02]  /*0680*/  LEA.HI R5, R5, R6, RZ, 0x3 ;  /* 0x0000000605057211 */ /* 0x000fe400078f18ff */
[----:B0-----:R-:W-:Y:S02]  /*0690*/  ISETP.NE.OR P0, PT, R2, RZ, !P0 ;  /* 0x000000ff0200720c */ /* 0x001fe40004705670 */
[--C-:B------:R-:W-:Y:S01]  /*06a0*/  SHF.R.S32.HI R2, RZ, 0x3, R5.reuse ;  /* 0x00000003ff027819 */ /* 0x100fe20000011405 */
[----:B------:R-:W0:Y:S01]  /*06b0*/  LDC R13, c[0x0][0x148] ;  /* 0x00005200ff0d7b82 */ /* 0x000e220000000800 */
[----:B------:R-:W-:-:S02]  /*06c0*/  SHF.R.S32.HI R5, RZ, 0x1f, R5 ;  /* 0x0000001fff057819 */ /* 0x000fc40000011405 */
[----:B-1----:R-:W-:Y:S02]  /*06d0*/  I2FP.F32.U32 R10, UR8 ;  /* 0x00000008000a7c45 */ /* 0x002fe40008201000 */
[----:B------:R-:W-:-:S03]  /*06e0*/  LEA.HI R5, R5, R2, RZ, 0x2 ;  /* 0x0000000205057211 */ /* 0x000fc600078f10ff */
[----:B------:R-:W-:Y:S01]  /*06f0*/  FMUL R10, R10, UR4 ;  /* 0x000000040a0a7c20 */ /* 0x000fe20008400000 */
[----:B------:R-:W-:Y:S01]  /*0700*/  LOP3.LUT R5, R5, 0xfffffffc, RZ, 0xc0, !PT ;  /* 0xfffffffc05057812 */ /* 0x000fe200078ec0ff */
[----:B------:R-:W-:Y:S01]  /*0710*/  VOTEU.ALL UP0, P0 ;  /* 0x00000000003f7886 */ /* 0x000fe20000000000 */
[----:B--2---:R-:W-:Y:S01]  /*0720*/  I2FP.F32.U32 R11, R8 ;  /* 0x00000008000b7245 */ /* 0x004fe20000201000 */
[----:B------:R-:W-:Y:S01]  /*0730*/  ULDC UR4, c[0x0][0x154] ;  /* 0x0000550000047ab9 */ /* 0x000fe20000000800 */
[----:B------:R-:W-:Y:S01]  /*0740*/  VOTEU.ALL UP1, P0 ;  /* 0x00000000003f7886 */ /* 0x000fe20000020000 */
[----:B------:R-:W1:Y:S01]  /*0750*/  F2I.U32.TRUNC.NTZ R10, R10 ;  /* 0x0000000a000a7305 */ /* 0x000e62000020f000 */
[----:B------:R-:W-:Y:S01]  /*0760*/  IMAD.IADD R5, R2, 0x1, -R5 ;  /* 0x0000000102057824 */ /* 0x000fe200078e0a05 */
[----:B------:R-:W2:Y:S01]  /*0770*/  @!UP0 S2UR UR7, SR_CgaCtaId ;  /* 0x00000000000789c3 */ /* 0x000ea20000008800 */
[----:B------:R-:W-:Y:S01]  /*0780*/  @!UP0 UMOV UR6, 0x400 ;  /* 0x0000040000068882 */ /* 0x000fe20000000000 */
[----:B----4-:R-:W-:Y:S01]  /*0790*/  ISETP.EQ.U32.AND P2, PT, R14, 0x1, PT ;  /* 0x000000010e00780c */ /* 0x010fe20003f42070 */
[----:B------:R-:W-:-:S05]  /*07a0*/  IMAD R5, R4, 0x4, R5 ;  /* 0x0000000404057824 */ /* 0x000fca00078e0205 */
[----:B------:R-:W-:-:S04]  /*07b0*/  LEA.HI R2, R5, R5, RZ, 0x1 ;  /* 0x0000000505027211 */ /* 0x000fc800078f08ff */
[----:B------:R-:W-:Y:S01]  /*07c0*/  LOP3.LUT R4, R2, 0xfffffffe, RZ, 0xc0, !PT ;  /* 0xfffffffe02047812 */ /* 0x000fe200078ec0ff */
[----:B-1----:R-:W-:Y:S02]  /*07d0*/  IMAD.MOV R15, RZ, RZ, -R10 ;  /* 0x000000ffff0f7224 */ /* 0x002fe400078e0a0a */
[----:B------:R-:W-:Y:S01]  /*07e0*/  FMUL R10, R11, UR4 ;  /* 0x000000040b0a7c20 */ /* 0x000fe20008400000 */
[----:B------:R-:W-:Y:S01]  /*07f0*/  SHF.R.S32.HI R2, RZ, 0x1f, R7 ;  /* 0x0000001fff027819 */ /* 0x000fe20000011407 */
[----:B------:R-:W-:Y:S01]  /*0800*/  UMOV UR4, 0x20 ;  /* 0x0000002000047882 */ /* 0x000fe20000000000 */
[----:B---3--:R-:W-:Y:S01]  /*0810*/  IMAD R12, R12, R15, UR8 ;  /* 0x000000080c0c7e24 */ /* 0x008fe2000f8e020f */
[----:B------:R-:W-:-:S04]  /*0820*/  @!UP0 UIADD3 UR4, -UR4, 0x100000, URZ ;  /* 0x0010000004048890 */ /* 0x000fc8000fffe13f */
[----:B------:R-:W-:Y:S02]  /*0830*/  @!UP0 USHF.L.U32 UR5, UR4, 0xb, URZ ;  /* 0x0000000b04058899 */ /* 0x000fe4000800063f */
[----:B------:R-:W-:Y:S01]  /*0840*/  @!UP0 USHF.L.U32 UR4, UR4, 0x1, URZ ;  /* 0x0000000104048899 */ /* 0x000fe2000800063f */
[C---:B------:R-:W-:Y:S01]  /*0850*/  IMAD.IADD R11, R5.reuse, 0x1, -R4 ;  /* 0x00000001050b7824 */ /* 0x040fe200078e0a04 */
[----:B------:R-:W1:Y:S01]  /*0860*/  F2I.U32.TRUNC.NTZ R10, R10 ;  /* 0x0000000a000a7305 */ /* 0x000e62000020f000 */
[----:B------:R-:W-:Y:S01]  /*0870*/  LEA.HI R2, R2, R7, RZ, 0x2 ;  /* 0x0000000702027211 */ /* 0x000fe200078f10ff */
[----:B------:R-:W-:Y:S02]  /*0880*/  IMAD.SHL.U32 R4, R5, 0x4, RZ ;  /* 0x0000000405047824 */ /* 0x000fe400078e00ff */
[----:B------:R-:W-:Y:S01]  /*0890*/  ISETP.NE.AND P3, PT, R11, R12, PT ;  /* 0x0000000c0b00720c */ /* 0x000fe20003f65270 */
[----:B--2---:R-:W-:Y:S01]  /*08a0*/  @!UP0 ULEA UR6, UR7, UR6, 0x18 ;  /* 0x0000000607068291 */ /* 0x004fe2000f8ec03f */
[----:B------:R-:W-:Y:S01]  /*08b0*/  LOP3.LUT R2, R2, 0xfffffffc, RZ, 0xc0, !PT ;  /* 0xfffffffc02027812 */ /* 0x000fe200078ec0ff */
[----:B------:R-:W-:Y:S01]  /*08c0*/  VOTEU.ALL UP0, P0 ;  /* 0x00000000003f7886 */ /* 0x000fe20000000000 */
[----:B------:R-:W-:-:S02]  /*08d0*/  LOP3.LUT R5, R5, 0xc, R4, 0x78, !PT ;  /* 0x0000000c05057812 */ /* 0x000fc400078e7804 */
[----:B------:R-:W-:Y:S01]  /*08e0*/  LOP3.LUT P0, RZ, R6, 0x7, RZ, 0xc0, !PT ;  /* 0x0000000706ff7812 */ /* 0x000fe2000780c0ff */
[----:B------:R-:W-:Y:S02]  /*08f0*/  IMAD.IADD R7, R7, 0x1, -R2 ;  /* 0x0000000107077824 */ /* 0x000fe400078e0a02 */
[----:B------:R-:W-:Y:S01]  /*0900*/  IMAD.MOV.U32 R6, RZ, RZ, 0x1 ;  /* 0x00000001ff067424 */ /* 0x000fe200078e00ff */
[----:B------:R-:W-:Y:S01]  /*0910*/  ISETP.LT.U32.AND P0, PT, R5, 0x4, !P0 ;  /* 0x000000040500780c */ /* 0x000fe20004701070 */
[----:B-1----:R-:W-:Y:S01]  /*0920*/  IMAD.MOV R20, RZ, RZ, -R10 ;  /* 0x000000ffff147224 */ /* 0x002fe200078e0a0a */
[----:B------:R-:W-:Y:S01]  /*0930*/  ISETP.NE.AND P1, PT, R7, 0x3, PT ;  /* 0x000000030700780c */ /* 0x000fe20003f25270 */
[----:B------:R-:W1:Y:S02]  /*0940*/  FENCE.VIEW.ASYNC.S ;  /* 0x00000000000073c6 */ /* 0x000e640000000000 */
[----:B-1----:R1:W2:Y:S01]  /*0950*/  @!UP0 SYNCS.EXCH.64 URZ, [UR6+0x170], UR4 ;  /* 0x00017004063f85b2 */ /* 0x0022a20008000100 */
[----:B------:R-:W-:Y:S01]  /*0960*/  @P3 LEA.HI R2, R5, R5, RZ, 0x1 ;  /* 0x0000000505023211 */ /* 0x000fe200078f08ff */
[----:B0-----:R-:W-:Y:S01]  /*0970*/  IMAD R11, R13, R20, R8 ;  /* 0x000000140d0b7224 */ /* 0x001fe200078e0208 */
[----:B------:R-:W-:-:S02]  /*0980*/  ISETP.EQ.OR P1, PT, R7, RZ, !P1 ;  /* 0x000000ff0700720c */ /* 0x000fc40004f22670 */
[----:B------:R-:W-:Y:S02]  /*0990*/  @P3 SHF.R.S32.HI R2, RZ, 0x1, R2 ;  /* 0x00000001ff023819 */ /* 0x000fe40000011402 */
[----:B------:R-:W-:Y:S02]  /*09a0*/  ISETP.EQ.AND P1, PT, R3, RZ, P1 ;  /* 0x000000ff0300720c */ /* 0x000fe40000f22270 */
[----:B------:R-:W-:Y:S02]  /*09b0*/  @P3 ISETP.NE.AND P5, PT, R2, R11, PT ;  /* 0x0000000b0200320c */ /* 0x000fe40003fa5270 */
[----:B------:R-:W-:Y:S02]  /*09c0*/  SEL R3, RZ, 0x1, !P0 ;  /* 0x00000001ff037807 */ /* 0x000fe40004000000 */
[----:B------:R-:W-:Y:S02]  /*09d0*/  @P3 SEL R6, RZ, 0x1, P5 ;  /* 0x00000001ff063807 */ /* 0x000fe40002800000 */
[----:B------:R-:W-:Y:S01]  /*09e0*/  SEL R4, RZ, 0x1, !P1 ;  /* 0x00000001ff047807 */ /* 0x000fe20004800000 */
[----:B------:R1:W0:Y:S01]  /*09f0*/  @!UP1 SYNCS.EXCH.64 URZ, [UR6+0x178], UR4 ;  /* 0x00017804063f95b2 */ /* 0x0002220008000100 */
[----:B------:R-:W-:Y:S01]  /*0a00*/  LOP3.LUT R6, R6, R3, RZ, 0xc0, !PT ;  /* 0x0000000306067212 */ /* 0x000fe200078ec0ff */
[----:B------:R-:W-:Y:S01]  /*0a10*/  NOP ;  /* 0x0000000000007918 */ /* 0x000fe20000000000 */
[----:B------:R-:W-:Y:S01]  /*0a20*/  SEL R4, R4, 0x2, P6 ;  /* 0x0000000204047807 */ /* 0x000fe20003000000 */
[----:B------:R-:W-:Y:S06]  /*0a30*/  @!P2 BRA `(.L_x_4) ;  /* 0x000000000008a947 */ /* 0x000fec0003800000 */
[----:B0-2---:R-:W-:Y:S01]  /*0a40*/  UCGABAR_ARV ;  /* 0x00000000000079c7 */ /* 0x005fe20008000000 */
[----:B------:R-:W-:Y:S05]  /*0a50*/  BRA `(.L_x_5) ;  /* 0x0000000000047947 */ /* 0x000fea0003800000 */
.L_x_4:
[----:B0-2---:R-:W-:Y:S01]  /*0a60*/  NOP ;  /* 0x0000000000007918 */ /* 0x005fe20000000000 */
.L_x_5:
[----:B------:R-:W0:Y:S01]  /*0a70*/  LDC R2, c[0x0][0x65c] ;  /* 0x00019700ff027b82 */ /* 0x000e220000000800 */
[----:B------:R-:W-:Y:S01]  /*0a80*/  IMAD.MOV.U32 R3, RZ, RZ, RZ ;  /* 0x000000ffff037224 */ /* 0x000fe200078e00ff */
[----:B0-----:R-:W-:Y:S01]  /*0a90*/  ISETP.NE.AND P3, PT, R2, 0x1, PT ;  /* 0x000000010200780c */ /* 0x001fe20003f65270 */
[----:B------:R-:W-:-:S12]  /*0aa0*/  IMAD.U32 R2, RZ, RZ, UR8 ;  /* 0x00000008ff027e24 */ /* 0x000fd8000f8e00ff */
[----:B------:R-:W0:Y:S01]  /*0ab0*/  @P3 LDC R15, c[0x0][0x10] ;  /* 0x00000400ff0f3b82 */ /* 0x000e220000000800 */
[----:B------:R-:W-:Y:S02]  /*0ac0*/  @P3 IMAD.MOV.U32 R9, RZ, RZ, RZ ;  /* 0x000000ffff093224 */ /* 0x000fe400078e00ff */
[----:B------:R-:W-:-:S05]  /*0ad0*/  @P3 IMAD.MOV.U32 R17, RZ, RZ, RZ ;  /* 0x000000ffff113224 */ /* 0x000fca00078e00ff */
[----:B------:R-:W2:Y:S01]  /*0ae0*/  @!P3 LDC R11, c[0x0][0xc] ;  /* 0x00000300ff0bbb82 */ /* 0x000ea20000000800 */
[----:B0-----:R-:W-:-:S04]  /*0af0*/  @P3 IMAD.WIDE.U32 R14, R15, UR8, R8 ;  /* 0x000000080f0e3c25 */ /* 0x001fc8000f8e0008 */
[----:B--2---:R-:W-:-:S04]  /*0b00*/  @!P3 IMAD.WIDE.U32 R10, R8, R11, R2 ;  /* 0x0000000b080ab225 */ /* 0x004fc800078e0002 */
[----:B------:R-:W-:Y:S02]  /*0b10*/  @P3 IMAD.MOV.U32 R2, RZ, RZ, R14 ;  /* 0x000000ffff023224 */ /* 0x000fe400078e000e */
[----:B------:R-:W-:Y:S02]  /*0b20*/  @P3 IMAD.IADD R3, R15, 0x1, R17 ;  /* 0x000000010f033824 */ /* 0x000fe400078e0211 */
[----:B------:R-:W-:Y:S02]  /*0b30*/  @!P3 IMAD.MOV.U32 R2, RZ, RZ, R10 ;  /* 0x000000ffff02b224 */ /* 0x000fe400078e000a */
[----:B------:R-:W-:Y:S01]  /*0b40*/  @!P3 IMAD.MOV.U32 R3, RZ, RZ, R11 ;  /* 0x000000ffff03b224 */ /* 0x000fe200078e000b */
[----:B------:R-:W-:Y:S06]  /*0b50*/  @!P2 BRA `(.L_x_6) ;  /* 0x00000000000ca947 */ /* 0x000fec0003800000 */
[----:B------:R-:W-:Y:S01]  /*0b60*/  UCGABAR_WAIT ;  /* 0x0000000000007dc7 */ /* 0x000fe20008000000 */
[----:B------:R-:W-:Y:S01]  /*0b70*/  CCTL.IVALL ;  /* 0x00000000ff00798f */ /* 0x000fe20002000000 */
[----:B------:R-:W-:Y:S05]  /*0b80*/  BRA `(.L_x_7) ;  /* 0x0000000000047947 */ /* 0x000fea0003800000 */
.L_x_6:
[----:B------:R-:W-:Y:S06]  /*0b90*/  BAR.SYNC.DEFER_BLOCKING 0x0 ;  /* 0x0000000000007b1d */ /* 0x000fec0000010000 */
.L_x_7:
[----:B------:R-:W-:Y:S05]  /*0ba0*/  @!P4 BRA `(.L_x_8) ;  /* 0x00000074009cc947 */ /* 0x000fea0003800000 */
[----:B------:R-:W-:-:S13]  /*0bb0*/  ISETP.GT.U32.AND P0, PT, R16, 0x1, PT ;  /* 0x000000011000780c */ /* 0x000fda0003f04070 */
[----:B-1----:R-:W-:Y:S05]  /*0bc0*/  @P0 EXIT ;  /* 0x000000000000094d */ /* 0x002fea0003800000 */
[----:B------:R-:W-:Y:S01]  /*0bd0*/  ULDC.64 UR4, c[0x0][0x650] ;  /* 0x0001940000047ab9 */ /* 0x000fe20000000a00 */
[----:B------:R-:W-:Y:S01]  /*0be0*/  PRMT R14, RZ, 0x7610, R14 ;  /* 0x00007610ff0e7816 */ /* 0x000fe2000000000e */
[----:B------:R-:W-:Y:S01]  /*0bf0*/  IMAD.MOV.U32 R10, RZ, RZ, -0x1 ;  /* 0xffffffffff0a7424 */ /* 0x000fe200078e00ff */
[----:B------:R-:W-:Y:S01]  /*0c00*/  ISETP.GE.U32.AND P0, PT, R2, UR4, PT ;  /* 0x0000000402007c0c */ /* 0x000fe2000bf06070 */
[----:B------:R-:W-:Y:S02]  /*0c10*/  IMAD.MOV.U32 R11, RZ, RZ, -0x1 ;  /* 0xffffffffff0b7424 */ /* 0x000fe400078e00ff */
[----:B------:R-:W-:Y:S01]  /*0c20*/  IMAD.MOV.U32 R7, RZ, RZ, -0x1 ;  /* 0xffffffffff077424 */ /* 0x000fe200078e00ff */
[----:B------:R-:W-:-:S13]  /*0c30*/  ISETP.GE.U32.AND.EX P0, PT, R3, UR5, PT, P0 ;  /* 0x0000000503007c0c */ /* 0x000fda000bf06100 */
[----:B------:R-:W-:Y:S05]  /*0c40*/  @P0 BRA `(.L_x_9) ;  /* 0x0000000400280947 */ /* 0x000fea0003800000 */
[----:B------:R-:W0:Y:S01]  /*0c50*/  LDC.64 R22, c[0x0][0x628] ;  /* 0x00018a00ff167b82 */ /* 0x000e220000000a00 */
[----:B------:R-:W-:Y:S02]  /*0c60*/  IMAD.MOV.U32 R10, RZ, RZ, R2 ;  /* 0x000000ffff0a7224 */ /* 0x000fe400078e0002 */
[----:B------:R-:W-:-:S05]  /*0c70*/  IMAD.MOV.U32 R11, RZ, RZ, R3 ;  /* 0x000000ffff0b7224 */ /* 0x000fca00078e0003 */
[----:B------:R-:W1:Y:S08]  /*0c80*/  LDC R18, c[0x0][0x630] ;  /* 0x00018c00ff127b82 */ /* 0x000e700000000800 */
[----:B------:R-:W2:Y:S01]  /*0c90*/  LDC.64 R24, c[0x0][0x620] ;  /* 0x00018800ff187b82 */ /* 0x000ea20000000a00 */
[----:B0-----:R-:W-:-:S04]  /*0ca0*/  ISETP.NE.U32.AND P0, PT, R22, RZ, PT ;  /* 0x000000ff1600720c */ /* 0x001fc80003f05070 */
[----:B------:R-:W-:-:S13]  /*0cb0*/  ISETP.NE.AND.EX P0, PT, R23, RZ, PT, P0 ;  /* 0x000000ff1700720c */ /* 0x000fda0003f05300 */
[----:B-12---:R-:W-:Y:S05]  /*0cc0*/  @!P0 BRA `(.L_x_10) ;  /* 0x0000000000288947 */ /* 0x006fea0003800000 */
[----:B------:R-:W0:Y:S02]  /*0cd0*/  LDC R7, c[0x0][0x634] ;  /* 0x00018d00ff077b82 */ /* 0x000e240000000800 */
[----:B0-----:R-:W-:-:S05]  /*0ce0*/  IADD3 R7, P0, R2, R7, RZ ;  /* 0x0000000702077210 */ /* 0x001fca0007f1e0ff */
[----:B------:R-:W-:-:S04]  /*0cf0*/  IMAD.X R19, RZ, RZ, R3, P0 ;  /* 0x000000ffff137224 */ /* 0x000fc800000e0603 */
[----:B------:R-:W-:-:S04]  /*0d00*/  IMAD.WIDE.U32 R10, R19, R22, RZ ;  /* 0x00000016130a7225 */ /* 0x000fc800078e00ff */
[----:B------:R-:W-:-:S04]  /*0d10*/  IMAD.WIDE.U32 R14, P0, R7, R23, R10 ;  /* 0x00000017070e7225 */ /* 0x000fc8000780000a */
[----:B------:R-:W-:-:S04]  /*0d20*/  IMAD.WIDE.U32 R10, R7, R22, RZ ;  /* 0x00000016070a7225 */ /* 0x000fc800078e00ff */
[----:B------:R-:W-:Y:S01]  /*0d30*/  IMAD.X R17, RZ, RZ, RZ, P0 ;  /* 0x000000ffff117224 */ /* 0x000fe200000e06ff */
[----:B------:R-:W-:Y:S01]  /*0d40*/  IADD3 RZ, P0, R11, R14, RZ ;  /* 0x0000000e0bff7210 */ /* 0x000fe20007f1e0ff */
[----:B------:R-:W-:-:S04]  /*0d50*/  IMAD.MOV.U32 R16, RZ, RZ, R15 ;  /* 0x000000ffff107224 */ /* 0x000fc800078e000f */
[----:B------:R-:W-:-:S08]  /*0d60*/  IMAD.WIDE.U32.X R10, R19, R23, R16, P0 ;  /* 0x00000017130a7225 */ /* 0x000fd000000e0410 */
.L_x_10:
[----:B------:R-:W0:Y:S01]  /*0d70*/  LDC.64 R26, c[0x0][0x640] ;  /* 0x00019000ff1a7b82 */ /* 0x000e220000000a00 */
[--C-:B------:R-:W-:Y:S01]  /*0d80*/  SHF.R.U64 R28, R10, R18, R11.reuse ;  /* 0x000000120a1c7219 */ /* 0x100fe2000000120b */
[----:B------:R-:W-:Y:S01]  /*0d90*/  IMAD R29, R13, R20, R8 ;  /* 0x000000140d1d7224 */ /* 0x000fe200078e0208 */
[----:B------:R-:W-:Y:S01]  /*0da0*/  SHF.R.U32.HI R7, RZ, R18, R11 ;  /* 0x00000012ff077219 */ /* 0x000fe2000001160b */
[----:B------:R-:W-:Y:S01]  /*0db0*/  IMAD.MOV.U32 R23, RZ, RZ, 0x1 ;  /* 0x00000001ff177424 */ /* 0x000fe200078e00ff */
[----:B------:R-:W-:-:S03]  /*0dc0*/  IADD3 R9, P0, RZ, -R28, RZ ;  /* 0x8000001cff097210 */ /* 0x000fc60007f1e0ff */
[----:B------:R-:W1:Y:S02]  /*0dd0*/  LDC R16, c[0x0][0x618] ;  /* 0x00018600ff107b82 */ /* 0x000e640000000800 */
[----:B------:R-:W-:Y:S02]  /*0de0*/  IMAD.X R7, RZ, RZ, ~R7, P0 ;  /* 0x000000ffff077224 */ /* 0x000fe400000e0e07 */
[----:B------:R-:W-:-:S04]  /*0df0*/  IMAD.WIDE.U32 R10, R9, R24, R2 ;  /* 0x00000018090a7225 */ /* 0x000fc800078e0002 */
[----:B------:R-:W2:Y:S01]  /*0e00*/  LDC R15, c[0x0][0x608] ;  /* 0x00018200ff0f7b82 */ /* 0x000ea20000000800 */
[----:B------:R-:W-:-:S04]  /*0e10*/  IMAD R14, R7, R24, RZ ;  /* 0x00000018070e7224 */ /* 0x000fc800078e02ff */
[----:B------:R-:W-:-:S03]  /*0e20*/  IMAD R7, R9, R25, R14 ;  /* 0x0000001909077224 */ /* 0x000fc600078e020e */
[----:B------:R-:W3:Y:S01]  /*0e30*/  LDC R22, c[0x0][0x658] ;  /* 0x00019600ff167b82 */ /* 0x000ee20000000800 */
[----:B------:R-:W-:Y:S01]  /*0e40*/  IMAD.IADD R7, R11, 0x1, R7 ;  /* 0x000000010b077824 */ /* 0x000fe200078e0207 */
[----:B0-----:R-:W-:-:S04]  /*0e50*/  ISETP.NE.U32.AND P0, PT, R26, RZ, PT ;  /* 0x000000ff1a00720c */ /* 0x001fc80003f05070 */
[----:B------:R-:W-:Y:S02]  /*0e60*/  ISETP.NE.AND.EX P0, PT, R27, RZ, PT, P0 ;  /* 0x000000ff1b00720c */ /* 0x000fe40003f05300 */
[----:B------:R-:W0:Y:S01]  /*0e70*/  LDC R18, c[0x0][0x600] ;  /* 0x00018000ff127b82 */ /* 0x000e220000000800 */
[-CC-:B-1----:R-:W-:Y:S02]  /*0e80*/  SHF.R.U64 R19, R10, R16.reuse, R7.reuse ;  /* 0x000000100a137219 */ /* 0x182fe40000001207 */
[----:B------:R-:W-:Y:S01]  /*0e90*/  SHF.R.U32.HI R10, RZ, R16, R7 ;  /* 0x00000010ff0a7219 */ /* 0x000fe20000011607 */
[----:B------:R-:W-:-:S04]  /*0ea0*/  IMAD.MOV.U32 R7, RZ, RZ, -0x1 ;  /* 0xffffffffff077424 */ /* 0x000fc800078e00ff */
[----:B------:R-:W1:Y:S01]  /*0eb0*/  LDC R21, c[0x0][0x648] ;  /* 0x00019200ff157b82 */ /* 0x000e620000000800 */
[-CC-:B--2---:R-:W-:Y:S02]  /*0ec0*/  SHF.R.U64 R16, R19, R15.reuse, R10.reuse ;  /* 0x0000000f13107219 */ /* 0x184fe4000000120a */
[----:B------:R-:W-:-:S05]  /*0ed0*/  SHF.R.U32.HI R9, RZ, R15, R10 ;  /* 0x0000000fff097219 */ /* 0x000fca000001160a */
[----:B------:R-:W2:Y:S01]  /*0ee0*/  LDC R24, c[0x0][0x638] ;  /* 0x00018e00ff187b82 */ /* 0x000ea20000000800 */
[-CC-:B---3--:R-:W-:Y:S02]  /*0ef0*/  SHF.R.U64 R20, R16, R22.reuse, R9.reuse ;  /* 0x0000001610147219 */ /* 0x188fe40000001209 */
[-C--:B------:R-:W-:Y:S02]  /*0f00*/  SHF.L.U32 R7, R7, R22.reuse, RZ ;  /* 0x0000001607077219 */ /* 0x080fe400000006ff */
[----:B------:R-:W-:Y:S01]  /*0f10*/  SHF.R.U32.HI R9, RZ, R22, R9 ;  /* 0x00000016ff097219 */ /* 0x000fe20000011609 */
[----:B------:R-:W-:Y:S01]  /*0f20*/  IMAD.MOV.U32 R8, RZ, RZ, R20 ;  /* 0x000000ffff087224 */ /* 0x000fe200078e0014 */
[----:B------:R-:W-:Y:S01]  /*0f30*/  LOP3.LUT R13, RZ, R7, RZ, 0x33, !PT ;  /* 0x00000007ff0d7212 */ /* 0x000fe200078e33ff */
[----:B------:R-:W3:Y:S01]  /*0f40*/  LDC R25, c[0x0][0x610] ;  /* 0x00018400ff197b82 */ /* 0x000ee20000000800 */
[----:B------:R-:W-:Y:S05]  /*0f50*/  @!P0 BRA `(.L_x_11) ;  /* 0x0000000000288947 */ /* 0x000fea0003800000 */
[----:B------:R-:W4:Y:S02]  /*0f60*/  LDC R7, c[0x0][0x64c] ;  /* 0x00019300ff077b82 */ /* 0x000f240000000800 */
[----:B----4-:R-:W-:-:S05]  /*0f70*/  IADD3 R7, P0, R20, R7, RZ ;  /* 0x0000000714077210 */ /* 0x010fca0007f1e0ff */
        /* <DEDUP_REMOVED lines=8> */
.L_x_11:
[----:B-1----:R-:W-:Y:S01]  /*1000*/  SHF.R.U64 R9, R8, R21, R9 ;  /* 0x0000001508097219 */ /* 0x002fe20000001209 */
[----:B0-----:R-:W-:Y:S01]  /*1010*/  VIADD R10, R18, 0xffffffff ;  /* 0xffffffff120a7836 */ /* 0x001fe20000000000 */
[----:B------:R-:W-:Y:S01]  /*1020*/  SHF.L.U32 R7, R23, R22, RZ ;  /* 0x0000001617077219 */ /* 0x000fe200000006ff */
[----:B------:R-:W-:Y:S01]  /*1030*/  IMAD.MOV.U32 R14, RZ, RZ, 0x1 ;  /* 0x00000001ff0e7424 */ /* 0x000fe200078e00ff */
[----:B------:R-:W-:Y:S01]  /*1040*/  LOP3.LUT R8, R16, R13, RZ, 0xc0, !PT ;  /* 0x0000000d10087212 */ /* 0x000fe200078ec0ff */
[----:B------:R-:W-:Y:S01]  /*1050*/  IMAD.MOV R11, RZ, RZ, -R9 ;  /* 0x000000ffff0b7224 */ /* 0x000fe200078e0a09 */
[----:B------:R-:W-:Y:S02]  /*1060*/  SEL R12, R12, R29, !P3 ;  /* 0x0000001d0c0c7207 */ /* 0x000fe40005800000 */
[----:B------:R-:W-:Y:S01]  /*1070*/  LOP3.LUT R10, R19, R10, RZ, 0xc0, !PT ;  /* 0x0000000a130a7212 */ /* 0x000fe200078ec0ff */
[----:B------:R-:W-:Y:S02]  /*1080*/  IMAD R9, R7, R9, R8 ;  /* 0x0000000907097224 */ /* 0x000fe400078e0208 */
[----:B--2---:R-:W-:-:S02]  /*1090*/  IMAD R7, R11, R24, R20 ;  /* 0x000000180b077224 */ /* 0x004fc400078e0214 */
[----:B---3--:R-:W-:Y:S02]  /*10a0*/  IMAD R12, R9, R25, R12 ;  /* 0x00000019090c7224 */ /* 0x008fe400078e020c */
[----:B------:R-:W-:-:S05]  /*10b0*/  IMAD R7, R7, R18, R10 ;  /* 0x0000001207077224 */ /* 0x000fca00078e020a */
[----:B------:R-:W-:Y:S02]  /*10c0*/  SEL R11, R7, R12, !P3 ;  /* 0x0000000c070b7207 */ /* 0x000fe40005800000 */
[----:B------:R-:W-:Y:S01]  /*10d0*/  SEL R10, R12, R7, !P3 ;  /* 0x000000070c0a7207 */ /* 0x000fe20005800000 */
[----:B------:R-:W-:-:S07]  /*10e0*/  IMAD.MOV.U32 R7, RZ, RZ, R28 ;  /* 0x000000ffff077224 */ /* 0x000fce00078e001c */
.L_x_9:
[----:B------:R-:W-:-:S08]  /*10f0*/  NOP ;  /* 0x0000000000007918 */ /* 0x000fd00000000000 */
[----:B------:R-:W0:Y:S02]  /*1100*/  USETMAXREG.TRY_ALLOC.CTAPOOL UP0, 0xe8 ;  /* 0x000000e8000079c8 */ /* 0x000e240008000600 */
[----:B0-----:R-:W-:-:S13]  /*1110*/  PLOP3.LUT P0, PT, PT, PT, UP0, 0x80, 0x0 ;  /* 0x000000000000781c */ /* 0x001fda0003f0f008 */
[----:B------:R-:W-:Y:S05]  /*1120*/  @!P0 BRA `(.L_x_9) ;  /* 0xfffffffc00f08947 */ /* 0x000fea000383ffff */
[----:B------:R-:W-:Y:S01]  /*1130*/  ULDC.64 UR4, c[0x0][0x598] ;  /* 0x0001660000047ab9 */ /* 0x000fe20000000a00 */
[----:B------:R-:W-:Y:S01]  /*1140*/  ULDC.64 UR16, c[0x0][0x208] ;  /* 0x0000820000107ab9 */ /* 0x000fe20000000a00 */
[----:B------:R-:W-:-:S04]  /*1150*/  ISETP.NE.U32.AND P0, PT, RZ, UR4, PT ;  /* 0x00000004ff007c0c */ /* 0x000fc8000bf05070 */
[----:B------:R-:W-:-:S13]  /*1160*/  ISETP.NE.AND.EX P0, PT, RZ, UR5, PT, P0 ;  /* 0x00000005ff007c0c */ /* 0x000fda000bf05300 */
[----:B------:R-:W-:Y:S05]  /*1170*/  @!P0 BRA `(.L_x_12) ;  /* 0x00000000001c8947 */ /* 0x000fea0003800000 */
[----:B------:R-:W0:Y:S02]  /*1180*/  LDC.64 R8, c[0x0][0x598] ;  /* 0x00016600ff087b82 */ /* 0x000e240000000a00 */
[----:B0-----:R-:W2:Y:S02]  /*1190*/  LDG.E.64 R8, desc[UR16][R8.64] ;  /* 0x0000001008087981 */ /* 0x001ea4000c1e1b00 */
[----:B--2---:R-:W-:-:S04]  /*11a0*/  ISETP.NE.U32.AND P0, PT, R8, RZ, PT ;  /* 0x000000ff0800720c */ /* 0x004fc80003f05070 */
[----:B------:R-:W-:-:S13]  /*11b0*/  ISETP.NE.AND.EX P0, PT, R9, RZ, PT, P0 ;  /* 0x000000ff0900720c */ /* 0x000fda0003f05300 */
[----:B------:R-:W-:Y:S05]  /*11c0*/  @!P0 BRA `(.L_x_12) ;  /* 0x0000000000088947 */ /* 0x000fea0003800000 */
[----:B------:R0:W5:Y:S01]  /*11d0*/  LD.E R8, desc[UR16][R8.64] ;  /* 0x0000001008087980 */ /* 0x000162000c101900 */
[----:B------:R-:W-:Y:S05]  /*11e0*/  BRA `(.L_x_13) ;  /* 0x0000000000207947 */ /* 0x000fea0003800000 */
.L_x_12:
[----:B------:R-:W-:Y:S02]  /*11f0*/  ULDC.64 UR4, c[0x0][0x588] ;  /* 0x0001620000047ab9 */ /* 0x000fe40000000a00 */
[----:B------:R-:W-:-:S04]  /*1200*/  ISETP.NE.U32.AND P0, PT, RZ, UR4, PT ;  /* 0x00000004ff007c0c */ /* 0x000fc8000bf05070 */
[----:B------:R-:W-:-:S13]  /*1210*/  ISETP.NE.AND.EX P0, PT, RZ, UR5, PT, P0 ;  /* 0x00000005ff007c0c */ /* 0x000fda000bf05300 */
[----:B------:R-:W-:Y:S05]  /*1220*/  @!P0 BRA `(.L_x_14) ;  /* 0x00000000000c8947 */ /* 0x000fea0003800000 */
[----:B------:R-:W0:Y:S02]  /*1230*/  LDC.64 R8, c[0x0][0x588] ;  /* 0x00016200ff087b82 */ /* 0x000e240000000a00 */
[----:B0-----:R1:W5:Y:S01]  /*1240*/  LDG.E R8, desc[UR16][R8.64] ;  /* 0x0000001008087981 */ /* 0x001362000c1e1900 */
[----:B------:R-:W-:Y:S05]  /*1250*/  BRA `(.L_x_13) ;  /* 0x0000000000047947 */ /* 0x000fea0003800000 */
.L_x_14:
[----:B------:R-:W2:Y:S02]  /*1260*/  LDC R8, c[0x0][0x580] ;  /* 0x00016000ff087b82 */ /* 0x000ea40000000800 */
.L_x_13:
[----:B------:R-:W-:Y:S02]  /*1270*/  ULDC.64 UR4, c[0x0][0x5a0] ;  /* 0x0001680000047ab9 */ /* 0x000fe40000000a00 */
[----:B------:R-:W-:-:S04]  /*1280*/  ISETP.NE.U32.AND P0, PT, RZ, UR4, PT ;  /* 0x00000004ff007c0c */ /* 0x000fc8000bf05070 */
[----:B------:R-:W-:-:S13]  /*1290*/  ISETP.NE.AND.EX P0, PT, RZ, UR5, PT, P0 ;  /* 0x00000005ff007c0c */ /* 0x000fda000bf05300 */
[----:B------:R-:W-:Y:S05]  /*12a0*/  @!P0 BRA `(.L_x_15) ;  /* 0x00000000001c8947 */ /* 0x000fea0003800000 */
[----:B------:R-:W3:Y:S02]  /*12b0*/  LDC.64 R12, c[0x0][0x5a0] ;  /* 0x00016800ff0c7b82 */ /* 0x000ee40000000a00 */
[----:B---3--:R-:W3:Y:S02]  /*12c0*/  LDG.E.64 R12, desc[UR16][R12.64] ;  /* 0x000000100c0c7981 */ /* 0x008ee4000c1e1b00 */
[----:B---3--:R-:W-:-:S04]  /*12d0*/  ISETP.NE.U32.AND P0, PT, R12, RZ, PT ;  /* 0x000000ff0c00720c */ /* 0x008fc80003f05070 */
[----:B------:R-:W-:-:S13]  /*12e0*/  ISETP.NE.AND.EX P0, PT, R13, RZ, PT, P0 ;  /* 0x000000ff0d00720c */ /* 0x000fda0003f05300 */
[----:B------:R-:W-:Y:S05]  /*12f0*/  @!P0 BRA `(.L_x_15) ;  /* 0x0000000000088947 */ /* 0x000fea0003800000 */
[----:B01----:R0:W5:Y:S01]  /*1300*/  LD.E R9, desc[UR16][R12.64] ;  /* 0x000000100c097980 */ /* 0x003162000c101900 */
[----:B------:R-:W-:Y:S05]  /*1310*/  BRA `(.L_x_16) ;  /* 0x0000000000207947 */ /* 0x000fea0003800000 */
.L_x_15:
[----:B------:R-:W-:Y:S02]  /*1320*/  ULDC.64 UR4, c[0x0][0x590] ;  /* 0x0001640000047ab9 */ /* 0x000fe40000000a00 */
[----:B------:R-:W-:-:S04]  /*1330*/  ISETP.NE.U32.AND P0, PT, RZ, UR4, PT ;  /* 0x00000004ff007c0c */ /* 0x000fc8000bf05070 */
[----:B------:R-:W-:-:S13]  /*1340*/  ISETP.NE.AND.EX P0, PT, RZ, UR5, PT, P0 ;  /* 0x00000005ff007c0c */ /* 0x000fda000bf05300 */
[----:B------:R-:W-:Y:S05]  /*1350*/  @!P0 BRA `(.L_x_17) ;  /* 0x00000000000c8947 */ /* 0x000fea0003800000 */
[----:B------:R-:W0:Y:S02]  /*1360*/  LDC.64 R12, c[0x0][0x590] ;  /* 0x00016400ff0c7b82 */ /* 0x000e240000000a00 */
[----:B01----:R1:W5:Y:S01]  /*1370*/  LDG.E R9, desc[UR16][R12.64] ;  /* 0x000000100c097981 */ /* 0x003362000c1e1900 */
[----:B------:R-:W-:Y:S05]  /*1380*/  BRA `(.L_x_16) ;  /* 0x0000000000047947 */ /* 0x000fea0003800000 */
.L_x_17:
[----:B01----:R-:W3:Y:S02]  /*1390*/  LDC R9, c[0x0][0x584] ;  /* 0x00016100ff097b82 */ /* 0x003ee40000000800 */
.L_x_16:
[----:B------:R-:W-:-:S13]  /*13a0*/  LOP3.LUT P0, RZ, R14, 0xff, RZ, 0xc0, !PT ;  /* 0x000000ff0eff7812 */ /* 0x000fda000780c0ff */
[----:B------:R-:W-:Y:S05]  /*13b0*/  @!P0 EXIT ;  /* 0x000000000000894d */ /* 0x000fea0003800000 */
[----:B------:R-:W-:Y:S01]  /*13c0*/  ULDC UR4, c[0x0][0x28c] ;  /* 0x0000a30000047ab9 */ /* 0x000fe20000000800 */
[----:B------:R-:W-:Y:S01]  /*13d0*/  LOP3.LUT R144, R4, 0x1, RZ, 0xfc, !PT ;  /* 0x0000000104907812 */ /* 0x000fe200078efcff */
[----:B------:R-:W-:-:S04]  /*13e0*/  UIADD3 UR4, UR4, 0x1f, URZ ;  /* 0x0000001f04047890 */ /* 0x000fc8000fffe03f */
[----:B------:R-:W-:-:S04]  /*13f0*/  USHF.R.S32.HI UR5, URZ, 0x1f, UR4 ;  /* 0x0000001f3f057899 */ /* 0x000fc80008011404 */
[----:B------:R-:W-:-:S03]  /*1400*/  ULEA.HI UR5, UR5, UR4, URZ, 0x5 ;  /* 0x0000000405057291 */ /* 0x000fc6000f8f283f */
[----:B------:R-:W-:Y:S01]  /*1410*/  UMOV UR4, URZ ;  /* 0x0000003f00047c82 */ /* 0x000fe20008000000 */
[----:B------:R-:W-:-:S03]  /*1420*/  USHF.R.S32.HI UR9, URZ, 0x5, UR5 ;  /* 0x000000053f097899 */ /* 0x000fc60008011405 */
[----:B------:R-:W-:-:S09]  /*1430*/  UMOV UR5, URZ ;  /* 0x0000003f00057c82 */ /* 0x000fd20008000000 */
.L_x_172:
[----:B01----:R-:W-:Y:S01]  /*1440*/  LOP3.LUT R12, R0, 0x80, RZ, 0xc0, !PT ;  /* 0x00000080000c7812 */ /* 0x003fe200078ec0ff */
[----:B------:R-:W0:Y:S01]  /*1450*/  S2UR UR13, SR_CgaCtaId ;  /* 0x00000000000d79c3 */ /* 0x000e220000008800 */
[----:B------:R-:W-:Y:S01]  /*1460*/  UMOV UR12, 0x400 ;  /* 0x00000400000c7882 */ /* 0x000fe20000000000 */
[----:B------:R-:W-:Y:S01]  /*1470*/  UMOV UR6, URZ ;  /* 0x0000003f00067c82 */ /* 0x000fe20008000000 */
[----:B------:R-:W-:Y:S01]  /*1480*/  SHF.R.U32.HI R12, RZ, 0x7, R12 ;  /* 0x00000007ff0c7819 */ /* 0x000fe2000001160c */
[----:B------:R-:W-:Y:S01]  /*1490*/  UMOV UR7, URZ ;  /* 0x0000003f00077c82 */ /* 0x000fe20008000000 */
[----:B------:R-:W-:Y:S01]  /*14a0*/  UMOV UR18, UR5 ;  /* 0x0000000500127c82 */ /* 0x000fe20008000000 */
[----:B------:R-:W-:Y:S02]  /*14b0*/  CS2R R20, SRZ ;  /* 0x0000000000147805 */ /* 0x000fe4000001ff00 */
[----:B------:R-:W-:Y:S01]  /*14c0*/  CS2R R18, SRZ ;  /* 0x0000000000127805 */ /* 0x000fe2000001ff00 */
[----:B------:R-:W1:Y:S01]  /*14d0*/  LDC R13, c[0x0][0x28c] ;  /* 0x0000a300ff0d7b82 */ /* 0x000e620000000800 */
[----:B----4-:R-:W4:Y:S01]  /*14e0*/  SHFL.IDX PT, R12, R12, RZ, 0x1f ;  /* 0x00001fff0c0c7589 */ /* 0x010f2200000e0000 */
[----:B------:R-:W-:-:S02]  /*14f0*/  CS2R R22, SRZ ;  /* 0x0000000000167805 */ /* 0x000fc4000001ff00 */
[----:B------:R-:W-:Y:S02]  /*1500*/  CS2R R88, SRZ ;  /* 0x0000000000587805 */ /* 0x000fe4000001ff00 */
[----:B------:R-:W-:Y:S02]  /*1510*/  CS2R R90, SRZ ;  /* 0x00000000005a7805 */ /* 0x000fe4000001ff00 */
[----:B------:R-:W-:Y:S02]  /*1520*/  CS2R R92, SRZ ;  /* 0x00000000005c7805 */ /* 0x000fe4000001ff00 */
[----:B------:R-:W-:Y:S02]  /*1530*/  CS2R R94, SRZ ;  /* 0x00000000005e7805 */ /* 0x000fe4000001ff00 */
[----:B------:R-:W-:Y:S02]  /*1540*/  CS2R R98, SRZ ;  /* 0x0000000000627805 */ /* 0x000fe4000001ff00 */
        /* <DEDUP_REMOVED lines=16> */
[----:B-1----:R-:W-:Y:S02]  /*1650*/  ISETP.GE.AND P0, PT, R13, 0x1, PT ;  /* 0x000000010d00780c */ /* 0x002fe40003f06270 */
[----:B------:R-:W-:Y:S02]  /*1660*/  CS2R R130, SRZ ;  /* 0x0000000000827805 */ /* 0x000fe4000001ff00 */
[----:B----4-:R-:W-:-:S02]  /*1670*/  R2UR UR8, R12 ;  /* 0x000000000c0872ca */ /* 0x010fc400000e0000 */
[----:B------:R-:W-:Y:S02]  /*1680*/  CS2R R132, SRZ ;  /* 0x0000000000847805 */ /* 0x000fe4000001ff00 */
[----:B------:R-:W-:Y:S02]  /*1690*/  CS2R R134, SRZ ;  /* 0x0000000000867805 */ /* 0x000fe4000001ff00 */
[----:B------:R-:W-:Y:S02]  /*16a0*/  CS2R R136, SRZ ;  /* 0x0000000000887805 */ /* 0x000fe4000001ff00 */
[----:B------:R-:W-:Y:S02]  /*16b0*/  CS2R R138, SRZ ;  /* 0x00000000008a7805 */ /* 0x000fe4000001ff00 */
[----:B------:R-:W-:Y:S02]  /*16c0*/  CS2R R140, SRZ ;  /* 0x00000000008c7805 */ /* 0x000fe4000001ff00 */
[----:B------:R-:W-:Y:S01]  /*16d0*/  CS2R R142, SRZ ;  /* 0x00000000008e7805 */ /* 0x000fe2000001ff00 */
[----:B------:R-:W-:Y:S01]  /*16e0*/  IMAD.MOV.U32 R145, RZ, RZ, RZ ;  /* 0x000000ffff917224 */ /* 0x000fe200078e00ff */
[----:B------:R-:W-:Y:S01]  /*16f0*/  CS2R R56, SRZ ;  /* 0x0000000000387805 */ /* 0x000fe2000001ff00 */
[----:B------:R-:W-:Y:S01]  /*1700*/  IMAD.MOV.U32 R147, RZ, RZ, RZ ;  /* 0x000000ffff937224 */ /* 0x000fe200078e00ff */
[----:B------:R-:W-:Y:S01]  /*1710*/  CS2R R58, SRZ ;  /* 0x00000000003a7805 */ /* 0x000fe2000001ff00 */
[----:B------:R-:W-:Y:S01]  /*1720*/  IMAD.U32 R16, RZ, RZ, UR4 ;  /* 0x00000004ff107e24 */ /* 0x000fe2000f8e00ff */
[----:B------:R-:W-:Y:S01]  /*1730*/  CS2R R60, SRZ ;  /* 0x00000000003c7805 */ /* 0x000fe2000001ff00 */
[----:B------:R-:W-:Y:S01]  /*1740*/  ULEA.HI UR10, UR8, UR8, URZ, 0x1 ;  /* 0x00000008080a7291 */ /* 0x000fe2000f8f083f */
[----:B------:R-:W-:-:S02]  /*1750*/  CS2R R62, SRZ ;  /* 0x00000000003e7805 */ /* 0x000fc4000001ff00 */
[----:B------:R-:W-:Y:S02]  /*1760*/  CS2R R64, SRZ ;  /* 0x0000000000407805 */ /* 0x000fe4000001ff00 */
[----:B------:R-:W-:Y:S01]  /*1770*/  CS2R R66, SRZ ;  /* 0x0000000000427805 */ /* 0x000fe2000001ff00 */
[----:B------:R-:W-:Y:S01]  /*1780*/  ULOP3.LUT UR11, UR10, 0x1ffffe, URZ, 0xc0, !UPT ;  /* 0x001ffffe0a0b7892 */ /* 0x000fe2000f8ec03f */
[----:B------:R-:W-:Y:S01]  /*1790*/  CS2R R68, SRZ ;  /* 0x0000000000447805 */ /* 0x000fe2000001ff00 */
[----:B0-----:R-:W-:Y:S01]  /*17a0*/  ULEA UR10, UR13, UR12, 0x18 ;  /* 0x0000000c0d0a7291 */ /* 0x001fe2000f8ec03f */
[----:B------:R-:W-:Y:S01]  /*17b0*/  CS2R R70, SRZ ;  /* 0x0000000000467805 */ /* 0x000fe2000001ff00 */
[----:B------:R-:W-:Y:S01]  /*17c0*/  UIADD3 UR11, UR8, -UR11, URZ ;  /* 0x8000000b080b7290 */ /* 0x000fe2000fffe03f */
[----:B------:R-:W-:Y:S02]  /*17d0*/  CS2R R72, SRZ ;  /* 0x0000000000487805 */ /* 0x000fe4000001ff00 */
[----:B------:R-:W-:Y:S01]  /*17e0*/  CS2R R74, SRZ ;  /* 0x00000000004a7805 */ /* 0x000fe2000001ff00 */
[----:B------:R-:W-:Y:S01]  /*17f0*/  UMOV UR8, URZ ;  /* 0x0000003f00087c82 */ /* 0x000fe20008000000 */
[----:B------:R-:W-:Y:S01]  /*1800*/  ULEA UR11, UR11, UR10, 0xb ;  /* 0x0000000a0b0b7291 */ /* 0x000fe2000f8e583f */
[----:B------:R-:W-:-:S02]  /*1810*/  CS2R R76, SRZ ;  /* 0x00000000004c7805 */ /* 0x000fc4000001ff00 */
[----:B------:R-:W-:Y:S02]  /*1820*/  CS2R R78, SRZ ;  /* 0x00000000004e7805 */ /* 0x000fe4000001ff00 */
[----:B------:R-:W-:Y:S01]  /*1830*/  CS2R R80, SRZ ;  /* 0x0000000000507805 */ /* 0x000fe2000001ff00 */
[----:B------:R-:W-:Y:S01]  /*1840*/  UIADD3 UR11, UR11, 0x280, URZ ;  /* 0x000002800b0b7890 */ /* 0x000fe2000fffe03f */
[----:B------:R-:W-:Y:S02]  /*1850*/  CS2R R82, SRZ ;  /* 0x0000000000527805 */ /* 0x000fe4000001ff00 */
[----:B------:R-:W-:Y:S02]  /*1860*/  CS2R R84, SRZ ;  /* 0x0000000000547805 */ /* 0x000fe4000001ff00 */
[----:B------:R-:W-:Y:S01]  /*1870*/  CS2R R86, SRZ ;  /* 0x0000000000567805 */ /* 0x000fe2000001ff00 */
[----:B------:R-:W-:Y:S01]  /*1880*/  USHF.R.U32.HI UR11, URZ, 0x4, UR11 ;  /* 0x000000043f0b7899 */ /* 0x000fe2000801160b */
[----:B------:R-:W-:-:S02]  /*1890*/  CS2R R24, SRZ ;  /* 0x0000000000187805 */ /* 0x000fc4000001ff00 */
[----:B------:R-:W-:Y:S02]  /*18a0*/  CS2R R26, SRZ ;  /* 0x00000000001a7805 */ /* 0x000fe4000001ff00 */
[----:B------:R-:W-:Y:S01]  /*18b0*/  CS2R R28, SRZ ;  /* 0x00000000001c7805 */ /* 0x000fe2000001ff00 */
[----:B------:R-:W-:Y:S01]  /*18c0*/  ULOP3.LUT UR11, UR11, 0x3fff, URZ, 0xc0, !UPT ;  /* 0x00003fff0b0b7892 */ /* 0x000fe2000f8ec03f */
        /* <DEDUP_REMOVED lines=12> */
[----:B------:R-:W-:Y:S01]  /*1990*/  CS2R R54, SRZ ;  /* 0x0000000000367805 */ /* 0x000fe2000001ff00 */
[----:B--23--:R-:W-:Y:S06]  /*19a0*/  @!P0 BRA `(.L_x_18) ;  /* 0x0000000800308947 */ /* 0x00cfec0003800000 */
[----:B------:R-:W-:-:S13]  /*19b0*/  ISETP.NE.AND P1, PT, R144, 0x3, PT ;  /* 0x000000039000780c */ /* 0x000fda0003f25270 */
[----:B------:R-:W-:Y:S05]  /*19c0*/  @!P1 BRA `(.L_x_19) ;  /* 0x0000000000049947 */ /* 0x000fea0003800000 */
[----:B------:R-:W-:Y:S01]  /*19d0*/  BPT.TRAP 0x1 ;  /* 0x000000040000795c */ /* 0x000fe20000300000 */
.L_x_19:
[----:B------:R-:W-:Y:S01]  /*19e0*/  ULEA UR7, UR5, UR10, 0x3 ;  /* 0x0000000a05077291 */ /* 0x000fe2000f8e183f */
[----:B------:R-:W-:-:S05]  /*19f0*/  IMAD.U32 R12, RZ, RZ, UR4 ;  /* 0x00000004ff0c7e24 */ /* 0x000fca000f8e00ff */
[----:B------:R-:W-:-:S04]  /*1a00*/  SHF.L.U32 R12, R12, 0x1f, RZ ;  /* 0x0000001f0c0c7819 */ /* 0x000fc800000006ff */
[----:B------:R0:W1:Y:S01]  /*1a10*/  SYNCS.PHASECHK.TRANS64.TRYWAIT P0, [UR7], R12 ;  /* 0x0000000cff0075a7 */ /* 0x0000620008000147 */
[----:B------:R-:W-:Y:S05]  /*1a20*/  @!P1 BRA `(.L_x_20) ;  /* 0x0000000000049947 */ /* 0x000fea0003800000 */
[----:B------:R-:W-:Y:S01]  /*1a30*/  BPT.TRAP 0x1 ;  /* 0x000000040000795c */ /* 0x000fe20000300000 */
.L_x_20:
[----:B------:R-:W-:Y:S01]  /*1a40*/  UMOV UR6, 0x1 ;  /* 0x0000000100067882 */ /* 0x000fe20000000000 */
[----:B------:R-:W-:Y:S01]  /*1a50*/  IMAD.MOV.U32 R20, RZ, RZ, RZ ;  /* 0x000000ffff147224 */ /* 0x000fe200078e00ff */
[----:B-1----:R-:W-:Y:S06]  /*1a60*/  @P0 BRA `(.L_x_21) ;  /* 0x0000000000080947 */ /* 0x002fec0003800000 */
[----:B------:R-:W1:Y:S02]  /*1a70*/  SYNCS.PHASECHK.TRANS64.TRYWAIT P0, [UR7], R12 ;  /* 0x0000000cff0075a7 */ /* 0x000e640008000147 */
[----:B-1----:R-:W-:Y:S05]  /*1a80*/  @!P0 BRA `(.L_x_22) ;  /* 0x0000008800088947 */ /* 0x002fea0003800000 */
.L_x_21:
[----:B------:R-:W-:Y:S01]  /*1a90*/  UIADD3 UR7, UR10, 0x2c280, URZ ;  /* 0x0002c2800a077890 */ /* 0x000fe2000fffe03f */
[----:B------:R-:W-:Y:S01]  /*1aa0*/  WARPGROUP.ARRIVE ;  /* 0x00000000000079c5 */ /* 0x000fe20000000000 */
[----:B------:R-:W-:Y:S01]  /*1ab0*/  ULOP3.LUT UR12, UR11, 0x10000, URZ, 0xfc, !UPT ;  /* 0x000100000b0c7892 */ /* 0x000fe2000f8efc3f */
[----:B------:R-:W-:Y:S01]  /*1ac0*/  IMAD.MOV.U32 R21, RZ, RZ, RZ ;  /* 0x000000ffff157224 */ /* 0x000fe200078e00ff */
[----:B------:R-:W-:Y:S01]  /*1ad0*/  USHF.R.U32.HI UR7, URZ, 0x4, UR7 ;  /* 0x000000043f077899 */ /* 0x000fe20008011607 */
[----:B------:R-:W-:Y:S01]  /*1ae0*/  CS2R R18, SRZ ;  /* 0x0000000000127805 */ /* 0x000fe2000001ff00 */
[----:B------:R-:W-:Y:S01]  /*1af0*/  ULEA UR12, UR5, UR12, 0x9 ;  /* 0x0000000c050c7291 */ /* 0x000fe2000f8e483f */
[----:B------:R-:W-:Y:S01]  /*1b00*/  CS2R R22, SRZ ;  /* 0x0000000000167805 */ /* 0x000fe2000001ff00 */
[----:B------:R-:W-:Y:S01]  /*1b10*/  ULOP3.LUT UR7, UR7, 0x3fff, URZ, 0xc0, !UPT ;  /* 0x00003fff07077892 */ /* 0x000fe2000f8ec03f */
[----:B------:R-:W-:Y:S01]  /*1b20*/  CS2R R88, SRZ ;  /* 0x0000000000587805 */ /* 0x000fe2000001ff00 */
[----:B------:R-:W-:Y:S01]  /*1b30*/  UMOV UR13, 0xc0000010 ;  /* 0xc0000010000d7882 */ /* 0x000fe20000000000 */
[----:B------:R-:W-:Y:S01]  /*1b40*/  UMOV UR15, 0xc0000010 ;  /* 0xc0000010000f7882 */ /* 0x000fe20000000000 */
[----:B------:R-:W-:Y:S01]  /*1b50*/  ULOP3.LUT UR7, UR7, 0x10000, URZ, 0xfc, !UPT ;  /* 0x0001000007077892 */ /* 0x000fe2000f8efc3f */
[----:B------:R-:W-:-:S02]  /*1b60*/  CS2R R90, SRZ ;  /* 0x00000000005a7805 */ /* 0x000fc4000001ff00 */
[----:B------:R-:W-:Y:S02]  /*1b70*/  CS2R R92, SRZ ;  /* 0x00000000005c7805 */ /* 0x000fe4000001ff00 */
[----:B------:R-:W-:Y:S01]  /*1b80*/  CS2R R94, SRZ ;  /* 0x00000000005e7805 */ /* 0x000fe2000001ff00 */
[----:B------:R-:W-:Y:S01]  /*1b90*/  ULEA UR14, UR5, UR7, 0x7 ;  /* 0x00000007050e7291 */ /* 0x000fe2000f8e383f */
[----:B------:R-:W-:Y:S01]  /*1ba0*/  CS2R R98, SRZ ;  /* 0x0000000000627805 */ /* 0x000fe2000001ff00 */
[----:B------:R-:W-:Y:S01]  /*1bb0*/  UIADD3 UR7, UR12, 0x100, URZ ;  /* 0x000001000c077890 */ /* 0x000fe2000fffe03f */
[----:B------:R-:W-:Y:S02]  /*1bc0*/  CS2R R96, SRZ ;  /* 0x0000000000607805 */ /* 0x000fe4000001ff00 */
[----:B------:R-:W-:Y:S02]  /*1bd0*/  CS2R R100, SRZ ;  /* 0x0000000000647805 */ /* 0x000fe4000001ff00 */
[----:B------:R-:W-:-:S02]  /*1be0*/  CS2R R102, SRZ ;  /* 0x0000000000667805 */ /* 0x000fc4000001ff00 */
[----:B------:R-:W-:Y:S02]  /*1bf0*/  CS2R R104, SRZ ;  /* 0x0000000000687805 */ /* 0x000fe4000001ff00 */
[----:B------:R-:W-:Y:S02]  /*1c00*/  CS2R R106, SRZ ;  /* 0x00000000006a7805 */ /* 0x000fe4000001ff00 */
[----:B------:R-:W-:Y:S01]  /*1c10*/  CS2R R110, SRZ ;  /* 0x00000000006e7805 */ /* 0x000fe2000001ff00 */
[----:B------:R-:W-:Y:S01]  /*1c20*/  QGMMA.64x64x32.F32.E4M3.E4M3 R56, gdesc[UR12], RZ, !UPT ;  /* 0x00e000000c3879f3 */ /* 0x000fe2000c7008ff */
[----:B------:R-:W-:Y:S01]  /*1c30*/  UMOV UR12, UR7 ;  /* 0x00000007000c7c82 */ /* 0x000fe20008000000 */
[----:B------:R-:W-:Y:S01]  /*1c40*/  ULDC UR7, c[0x0][0x50c] ;  /* 0x0001430000077ab9 */ /* 0x000fe20000000800 */
[----:B------:R-:W-:Y:S01]  /*1c50*/  UMOV UR13, 0xc0000010 ;  /* 0xc0000010000d7882 */ /* 0x000fe20000000000 */
[----:B------:R-:W-:Y:S01]  /*1c60*/  UISETP.NE.AND UP0, UPT, UR7, 0x1, UPT ;  /* 0x000000010700788c */ /* 0x000fe2000bf05270 */
[----:B------:R-:W-:Y:S01]  /*1c70*/  QGMMA.64x64x32.F32.E4M3.E4M3 R24, gdesc[UR12], RZ, !UPT, gsb0 ;  /* 0x00e000000c1879f3 */ /* 0x000fe2000c0008ff */
[----:B------:R-:W-:-:S02]  /*1c80*/  CS2R R108, SRZ ;  /* 0x00000000006c7805 */ /* 0x000fc4000001ff00 */
[----:B------:R-:W-:Y:S01]  /*1c90*/  CS2R R112, SRZ ;  /* 0x0000000000707805 */ /* 0x000fe2000001ff00 */
[----:B------:R-:W-:Y:S01]  /*1ca0*/  USEL UR7, URZ, 0x1, UP0 ;  /* 0x000000013f077887 */ /* 0x000fe20008000000 */
[----:B------:R-:W-:Y:S02]  /*1cb0*/  CS2R R114, SRZ ;  /* 0x0000000000727805 */ /* 0x000fe4000001ff00 */
[----:B------:R-:W-:Y:S02]  /*1cc0*/  CS2R R116, SRZ ;  /* 0x0000000000747805 */ /* 0x000fe4000001ff00 */
[----:B------:R-:W-:Y:S02]  /*1cd0*/  CS2R R118, SRZ ;  /* 0x0000000000767805 */ /* 0x000fe4000001ff00 */
[----:B------:R-:W-:Y:S02]  /*1ce0*/  CS2R R120, SRZ ;  /* 0x0000000000787805 */ /* 0x000fe4000001ff00 */
[----:B------:R-:W-:-:S02]  /*1cf0*/  CS2R R122, SRZ ;  /* 0x00000000007a7805 */ /* 0x000fc4000001ff00 */
[----:B------:R-:W-:Y:S02]  /*1d00*/  ISETP.NE.AND P0, PT, RZ, UR7, PT ;  /* 0x00000007ff007c0c */ /* 0x000fe4000bf05270 */
        /* <DEDUP_REMOVED lines=9> */
[----:B------:R-:W-:Y:S01]  /*1da0*/  CS2R R142, SRZ ;  /* 0x00000000008e7805 */ /* 0x000fe2000001ff00 */
[----:B------:R-:W-:Y:S02]  /*1db0*/  IMAD.MOV.U32 R145, RZ, RZ, RZ ;  /* 0x000000ffff917224 */ /* 0x000fe400078e00ff */
[----:B------:R-:W-:Y:S01]  /*1dc0*/  IMAD.MOV.U32 R147, RZ, RZ, RZ ;  /* 0x000000ffff937224 */ /* 0x000fe200078e00ff */
[----:B------:R-:W-:Y:S06]  /*1dd0*/  @!P0 BRA `(.L_x_23) ;  /* 0x0000000400088947 */ /* 0x000fec0003800000 */
[----:B------:R-:W-:Y:S02]  /*1de0*/  WARPGROUP.DEPBAR.LE gsb0, 0x0 ;  /* 0x00008000000079c5 */ /* 0x000fe40000010000 */
[----:B------:R-:W-:-:S01]  /*1df0*/  FADD R147, RZ, R56 ;  /* 0x00000038ff937221 */ /* 0x000fc20000000000 */
[----:B------:R-:W-:Y:S01]  /*1e00*/  FADD R142, RZ, R57 ;  /* 0x00000039ff8e7221 */ /* 0x000fe20000000000 */
        /* <DEDUP_REMOVED lines=62> */
[----:B------:R-:W-:-:S06]  /*21f0*/  UMOV UR6, URZ ;  /* 0x0000003f00067c82 */ /* 0x000fcc0008000000 */
.L_x_23:
[----:B------:R-:W-:-:S04]  /*2200*/  UIADD3 UR18, UR5, 0x1, URZ ;  /* 0x0000000105127890 */ /* 0x000fc8000fffe03f */
[----:B------:R-:W-:-:S04]  /*2210*/  UISETP.NE.AND UP0, UPT, UR18, 0x16, UPT ;  /* 0x000000161200788c */ /* 0x000fc8000bf05270 */
[----:B------:R-:W-:Y:S02]  /*2220*/  USEL UR8, URZ, 0x1, UP0 ;  /* 0x000000013f087887 */ /* 0x000fe40008000000 */
[----:B------:R-:W-:Y:S02]  /*2230*/  USEL UR18, UR18, URZ, UP0 ;  /* 0x0000003f12127287 */ /* 0x000fe40008000000 */
[----:B------:R-:W-:-:S06]  /*2240*/  ULOP3.LUT UR8, UR4, UR8, URZ, 0x3c, !UPT ;  /* 0x0000000804087292 */ /* 0x000fcc000f8e3c3f */
[----:B------:R-:W-:Y:S01]  /*2250*/  IMAD.U32 R16, RZ, RZ, UR8 ;  /* 0x00000008ff107e24 */ /* 0x000fe2000f8e00ff */
[----:B------:R-:W-:-:S06]  /*2260*/  UMOV UR8, 0x1 ;  /* 0x0000000100087882 */ /* 0x000fcc0000000000 */
.L_x_18:
[----:B------:R-:W-:-:S04]  /*2270*/  UISETP.LT.AND UP0, UPT, UR9, 0x1, UPT ;  /* 0x000000010900788c */ /* 0x000fc8000bf01270 */
[----:B------:R-:W-:-:S04]  /*2280*/  USEL UR12, UR9, 0x1, UP0 ;  /* 0x00000001090c7887 */ /* 0x000fc80008000000 */
[----:B------:R-:W-:-:S04]  /*2290*/  UIADD3 UR12, UR9, -UR12, URZ ;  /* 0x8000000c090c7290 */ /* 0x000fc8000fffe03f */
[----:B------:R-:W-:-:S06]  /*22a0*/  UISETP.GE.AND UP0, UPT, UR12, 0x1, UPT ;  /* 0x000000010c00788c */ /* 0x000fcc000bf06270 */
[----:B------:R-:W-:-:S13]  /*22b0*/  PLOP3.LUT P0, PT, PT, PT, UP0, 0x80, 0x0 ;  /* 0x000000000000781c */ /* 0x000fda0003f0f008 */
[----:B------:R-:W-:Y:S05]  /*22c0*/  @!P0 BRA `(.L_x_24) ;  /* 0x0000000800048947 */ /* 0x000fea0003800000 */
[----:B01----:R-:W-:Y:S01]  /*22d0*/  IMAD.U32 R12, RZ, RZ, UR12 ;  /* 0x0000000cff0c7e24 */ /* 0x003fe2000f8e00ff */
[----:B------:R-:W-:Y:S01]  /*22e0*/  ULDC UR19, c[0x0][0x50c] ;  /* 0x0001430000137ab9 */ /* 0x000fe20000000800 */
[----:B------:R-:W-:-:S07]  /*22f0*/  IMAD.U32 R13, RZ, RZ, UR5 ;  /* 0x00000005ff0d7e24 */ /* 0x000fce000f8e00ff */
.L_x_32:
[----:B------:R-:W-:-:S13]  /*2300*/  ISETP.NE.AND P1, PT, R144, 0x3, PT ;  /* 0x000000039000780c */ /* 0x000fda0003f25270 */
[----:B------:R-:W-:Y:S05]  /*2310*/  @!P1 BRA `(.L_x_25) ;  /* 0x0000000000049947 */ /* 0x000fea0003800000 */
[----:B------:R-:W-:Y:S01]  /*2320*/  BPT.TRAP 0x1 ;  /* 0x000000040000795c */ /* 0x000fe20000300000 */
.L_x_25:
[----:B------:R-:W0:Y:S01]  /*2330*/  S2UR UR12, SR_CgaCtaId ;  /* 0x00000000000c79c3 */ /* 0x000e220000008800 */
[----:B------:R-:W-:Y:S01]  /*2340*/  UMOV UR10, 0x400 ;  /* 0x00000400000a7882 */ /* 0x000fe20000000000 */
[----:B------:R-:W-:Y:S01]  /*2350*/  SHF.L.U32 R14, R16, 0x1f, RZ ;  /* 0x0000001f100e7819 */ /* 0x000fe200000006ff */
[----:B0-----:R-:W-:-:S04]  /*2360*/  ULEA UR10, UR12, UR10, 0x18 ;  /* 0x0000000a0c0a7291 */ /* 0x001fc8000f8ec03f */
[----:B------:R-:W-:-:S09]  /*2370*/  ULEA UR12, UR18, UR10, 0x3 ;  /* 0x0000000a120c7291 */ /* 0x000fd2000f8e183f */
[----:B------:R0:W1:Y:S01]  /*2380*/  SYNCS.PHASECHK.TRANS64.TRYWAIT P0, [UR12], R14 ;  /* 0x0000000eff0075a7 */ /* 0x000062000800014c */
[----:B------:R-:W-:Y:S05]  /*2390*/  @!P1 BRA `(.L_x_26) ;  /* 0x0000000000049947 */ /* 0x000fea0003800000 */
[----:B------:R-:W-:Y:S01]  /*23a0*/  BPT.TRAP 0x1 ;  /* 0x000000040000795c */ /* 0x000fe20000300000 */
.L_x_26:
[----:B-1----:R-:W-:Y:S05]  /*23b0*/  @P0 BRA `(.L_x_27) ;  /* 0x0000000000080947 */ /* 0x002fea0003800000 */
[----:B------:R-:W1:Y:S02]  /*23c0*/  SYNCS.PHASECHK.TRANS64.TRYWAIT P0, [UR12], R14 ;  /* 0x0000000eff0075a7 */ /* 0x000e64000800014c */
[----:B-1----:R-:W-:Y:S05]  /*23d0*/  @!P0 BRA `(.L_x_28) ;  /* 0x0000007c00cc8947 */ /* 0x002fea0003800000 */
.L_x_27:
[----:B------:R-:W-:Y:S01]  /*23e0*/  UIADD3 UR12, UR10, 0x2c280, URZ ;  /* 0x0002c2800a0c7890 */ /* 0x000fe2000fffe03f */
[----:B------:R-:W-:Y:S01]  /*23f0*/  WARPGROUP.ARRIVE ;  /* 0x00000000000079c5 */ /* 0x000fe20000000000 */
[----:B------:R-:W-:Y:S02]  /*2400*/  UISETP.NE.AND UP0, UPT, UR7, URZ, UPT ;  /* 0x0000003f0700728c */ /* 0x000fe4000bf05270 */
[----:B------:R-:W-:Y:S02]  /*2410*/  USHF.R.U32.HI UR12, URZ, 0x4, UR12 ;  /* 0x000000043f0c7899 */ /* 0x000fe4000801160c */
[----:B------:R-:W-:Y:S02]  /*2420*/  USEL UR8, UR8, URZ, !UP0 ;  /* 0x0000003f08087287 */ /* 0x000fe4000c000000 */
[----:B------:R-:W-:Y:S02]  /*2430*/  ULOP3.LUT UR7, UR12, 0x3fff, URZ, 0xc0, !UPT ;  /* 0x00003fff0c077892 */ /* 0x000fe4000f8ec03f */
[----:B------:R-:W-:-:S02]  /*2440*/  ULOP3.LUT UR12, UR11, 0x10000, URZ, 0xfc, !UPT ;  /* 0x000100000b0c7892 */ /* 0x000fc4000f8efc3f */
[----:B------:R-:W-:Y:S02]  /*2450*/  ULOP3.LUT UR7, UR7, 0x10000, URZ, 0xfc, !UPT ;  /* 0x0001000007077892 */ /* 0x000fe4000f8efc3f */
[----:B------:R-:W-:Y:S02]  /*2460*/  UISETP.NE.U32.AND UP0, UPT, UR8, URZ, UPT ;  /* 0x0000003f0800728c */ /* 0x000fe4000bf05070 */
[----:B------:R-:W-:Y:S02]  /*2470*/  ULEA UR12, UR18, UR12, 0x9 ;  /* 0x0000000c120c7291 */ /* 0x000fe4000f8e483f */
[----:B------:R-:W-:Y:S02]  /*2480*/  ULEA UR14, UR18, UR7, 0x7 ;  /* 0x00000007120e7291 */ /* 0x000fe4000f8e383f */
[----:B------:R-:W-:Y:S01]  /*2490*/  UIADD3 UR7, UR12, 0x100, URZ ;  /* 0x000001000c077890 */ /* 0x000fe2000fffe03f */
[----:B------:R-:W-:Y:S01]  /*24a0*/  UMOV UR13, 0xc0000010 ;  /* 0xc0000010000d7882 */ /* 0x000fe20000000000 */
[----:B------:R-:W-:Y:S01]  /*24b0*/  UMOV UR15, 0xc0000010 ;  /* 0xc0000010000f7882 */ /* 0x000fe20000000000 */
[----:B------:R-:W-:-:S04]  /*24c0*/  UIADD3 UR6, UR6, 0x1, URZ ;  /* 0x0000000106067890 */ /* 0x000fc8000fffe03f */
[----:B------:R-:W-:Y:S01]  /*24d0*/  QGMMA.64x64x32.F32.E4M3.E4M3 R56, gdesc[UR12], R56, UP0 ;  /* 0x00e000000c3879f3 */ /* 0x000fe2000bf00838 */
[----:B------:R-:W-:Y:S01]  /*24e0*/  UMOV UR12, UR7 ;  /* 0x00000007000c7c82 */ /* 0x000fe20008000000 */
[----:B------:R-:W-:Y:S02]  /*24f0*/  UMOV UR13, 0xc0000010 ;  /* 0xc0000010000d7882 */ /* 0x000fe40000000000 */
[----:B------:R-:W-:Y:S01]  /*2500*/  QGMMA.64x64x32.F32.E4M3.E4M3 R24, gdesc[UR12], R24, UP0, gsb0 ;  /* 0x00e000000c1879f3 */ /* 0x000fe2000b800818 */
[----:B------:R-:W-:-:S04]  /*2510*/  UISETP.NE.AND UP0, UPT, UR6, UR19, UPT ;  /* 0x000000130600728c */ /* 0x000fc8000bf05270 */
[----:B------:R-:W-:-:S06]  /*2520*/  USEL UR7, URZ, 0x1, UP0 ;  /* 0x000000013f077887 */ /* 0x000fcc0008000000 */
[----:B------:R-:W-:Y:S01]  /*2530*/  ISETP.NE.AND P0, PT, RZ, UR7, PT ;  /* 0x00000007ff007c0c */ /* 0x000fe2000bf05270 */
[----:B------:R-:W-:-:S12]  /*2540*/  WARPGROUP.DEPBAR.LE gsb0, 0x1 ;  /* 0x00008000000079c5 */ /* 0x000fd80000010100 */
[----:B------:R-:W-:Y:S05]  /*2550*/  @!P0 BRA `(.L_x_29) ;  /* 0x0000000400088947 */ /* 0x000fea0003800000 */
[----:B------:R-:W-:Y:S02]  /*2560*/  WARPGROUP.DEPBAR.LE gsb0, 0x0 ;  /* 0x00008000000079c5 */ /* 0x000fe40000010000 */
[----:B------:R-:W-:-:S01]  /*2570*/  FADD R147, R56, R147 ;  /* 0x0000009338937221 */ /* 0x000fc20000000000 */
[----:B------:R-:W-:Y:S01]  /*2580*/  FADD R142, R57, R142 ;  /* 0x0000008e398e7221 */ /* 0x000fe20000000000 */
        /* <DEDUP_REMOVED lines=62> */
[----:B------:R-:W-:-:S06]  /*2970*/  UMOV UR6, URZ ;  /* 0x0000003f00067c82 */ /* 0x000fcc0008000000 */
.L_x_29:
[----:B------:R-:W-:Y:S05]  /*2980*/  @!P1 BRA `(.L_x_30) ;  /* 0x0000000000049947 */ /* 0x000fea0003800000 */
[----:B------:R-:W-:Y:S01]  /*2990*/  BPT.TRAP 0x1 ;  /* 0x000000040000795c */ /* 0x000fe20000300000 */
.L_x_30:
[----:B------:R-:W-:-:S13]  /*29a0*/  ISETP.NE.AND P0, PT, R6, RZ, PT ;  /* 0x000000ff0600720c */ /* 0x000fda0003f05270 */
[----:B01----:R-:W-:-:S05]  /*29b0*/  @P0 LEA R14, R13, UR10, 0x3 ;  /* 0x0000000a0d0e0c11 */ /* 0x003fca000f8e18ff */
[----:B------:R-:W-:-:S05]  /*29c0*/  @P0 VIADD R14, R14, 0xb0 ;  /* 0x000000b00e0e0836 */ /* 0x000fca0000000000 */
[----:B------:R-:W-:-:S04]  /*29d0*/  @P0 PRMT R14, R5, 0x654, R14 ;  /* 0x00000654050e0816 */ /* 0x000fc8000000000e */
[----:B------:R0:W-:Y:S01]  /*29e0*/  @P0 SYNCS.ARRIVE.TRANS64.RED.A1T0 RZ, [R14+URZ], RZ ;  /* 0x000000ff0eff09a7 */ /* 0x0001e2000810043f */
[----:B------:R-:W-:-:S13]  /*29f0*/  ISETP.GT.U32.AND P0, PT, R4, 0x1, PT ;  /* 0x000000010400780c */ /* 0x000fda0003f04070 */
[----:B0-----:R-:W-:Y:S05]  /*2a00*/  @P0 BRA `(.L_x_31) ;  /* 0x0000000000040947 */ /* 0x001fea0003800000 */
[----:B------:R-:W-:Y:S01]  /*2a10*/  BPT.TRAP 0x1 ;  /* 0x000000040000795c */ /* 0x000fe20000300000 */
.L_x_31:
[----:B------:R-:W-:Y:S01]  /*2a20*/  UIADD3 UR18, UR18, 0x1, URZ ;  /* 0x0000000112127890 */ /* 0x000fe2000fffe03f */
[C---:B------:R-:W-:Y:S01]  /*2a30*/  ISETP.GT.AND P1, PT, R12.reuse, 0x1, PT ;  /* 0x000000010c00780c */ /* 0x040fe20003f24270 */
[----:B------:R-:W-:Y:S02]  /*2a40*/  VIADD R13, R13, 0x1 ;  /* 0x000000010d0d7836 */ /* 0x000fe40000000000 */
[----:B------:R-:W-:Y:S01]  /*2a50*/  UISETP.NE.AND UP0, UPT, UR18, 0x16, UPT ;  /* 0x000000161200788c */ /* 0x000fe2000bf05270 */
[----:B------:R-:W-:Y:S02]  /*2a60*/  VIADD R12, R12, 0xffffffff ;  /* 0xffffffff0c0c7836 */ /* 0x000fe40000000000 */
[C---:B------:R-:W-:Y:S01]  /*2a70*/  ISETP.NE.AND P0, PT, R13.reuse, 0x16, PT ;  /* 0x000000160d00780c */ /* 0x040fe20003f05270 */
[----:B------:R-:W-:Y:S02]  /*2a80*/  USEL UR8, URZ, 0x1, UP0 ;  /* 0x000000013f087887 */ /* 0x000fe40008000000 */
[----:B------:R-:W-:Y:S01]  /*2a90*/  USEL UR18, UR18, URZ, UP0 ;  /* 0x0000003f12127287 */ /* 0x000fe20008000000 */
[----:B------:R-:W-:-:S03]  /*2aa0*/  SEL R13, R13, RZ, P0 ;  /* 0x000000ff0d0d7207 */ /* 0x000fc60000000000 */
[----:B------:R-:W-:Y:S01]  /*2ab0*/  LOP3.LUT R16, R16, UR8, RZ, 0x3c, !PT ;  /* 0x0000000810107c12 */ /* 0x000fe2000f8e3cff */
[----:B------:R-:W-:Y:S01]  /*2ac0*/  UMOV UR8, 0x1 ;  /* 0x0000000100087882 */ /* 0x000fe20000000000 */
[----:B------:R-:W-:Y:S06]  /*2ad0*/  @P1 BRA `(.L_x_32) ;  /* 0xfffffff800081947 */ /* 0x000fec000383ffff */
.L_x_24:
[----:B------:R-:W-:Y:S01]  /*2ae0*/  UISETP.NE.AND UP0, UPT, UR6, URZ, UPT ;  /* 0x0000003f0600728c */ /* 0x000fe2000bf05270 */
[----:B01----:R-:W0:Y:S03]  /*2af0*/  LDC R12, c[0x0][0x28c] ;  /* 0x0000a300ff0c7b82 */ /* 0x003e260000000800 */
[----:B------:R-:W-:-:S06]  /*2b00*/  USEL UR6, URZ, 0x1, !UP0 ;  /* 0x000000013f067887 */ /* 0x000fcc000c000000 */
[----:B------:R-:W-:Y:S02]  /*2b10*/  ISETP.NE.AND P0, PT, RZ, UR6, PT ;  /* 0x00000006ff007c0c */ /* 0x000fe4000bf05270 */
[----:B0-----:R-:W-:-:S11]  /*2b20*/  ISETP.GE.AND P1, PT, R12, 0x1, PT ;  /* 0x000000010c00780c */ /* 0x001fd60003f26270 */
[----:B------:R-:W-:Y:S05]  /*2b30*/  @!P0 BRA `(.L_x_33) ;  /* 0x0000000400048947 */ /* 0x000fea0003800000 */
[----:B------:R-:W-:Y:S02]  /*2b40*/  WARPGROUP.DEPBAR.LE gsb0, 0x0 ;  /* 0x00008000000079c5 */ /* 0x000fe40000010000 */
[----:B------:R-:W-:Y:S01]  /*2b50*/  FADD R147, R56, R147 ;  /* 0x0000009338937221 */ /* 0x000fe20000000000 */
        /* <DEDUP_REMOVED lines=62> */
[----:B------:R-:W-:-:S07]  /*2f40*/  FADD R20, R20, R55 ;  /* 0x0000003714147221 */ /* 0x000fce0000000000 */
.L_x_33:
[----:B------:R-:W-:Y:S02]  /*2f50*/  WARPGROUP.DEPBAR.LE gsb0, 0x0 ;  /* 0x00008000000079c5 */ /* 0x000fe40000010000 */
[----:B------:R-:W-:Y:S05]  /*2f60*/  @!P1 BRA `(.L_x_34) ;  /* 0x0000000000549947 */ /* 0x000fea0003800000 */
[----:B------:R-:W-:-:S13]  /*2f70*/  ISETP.NE.AND P0, PT, R144, 0x3, PT ;  /* 0x000000039000780c */ /* 0x000fda0003f05270 */
[----:B------:R-:W-:Y:S05]  /*2f80*/  @!P0 BRA `(.L_x_35) ;  /* 0x0000000000048947 */ /* 0x000fea0003800000 */
[----:B------:R-:W-:Y:S01]  /*2f90*/  BPT.TRAP 0x1 ;  /* 0x000000040000795c */ /* 0x000fe20000300000 */
.L_x_35:
[----:B------:R-:W-:Y:S01]  /*2fa0*/  ISETP.NE.AND P0, PT, R6, RZ, PT ;  /* 0x000000ff0600720c */ /* 0x000fe20003f05270 */
[----:B------:R-:W-:Y:S01]  /*2fb0*/  BSSY B0, `(.L_x_36) ;  /* 0x000000e000007945 */ /* 0x000fe20003800000 */
[----:B------:R-:W-:-:S11]  /*2fc0*/  ISETP.GT.U32.AND P1, PT, R4, 0x1, PT ;  /* 0x000000010400780c */ /* 0x000fd60003f24070 */
[----:B------:R-:W-:Y:S05]  /*2fd0*/  @!P0 BRA `(.L_x_37) ;  /* 0x00000000002c8947 */ /* 0x000fea0003800000 */
[----:B------:R-:W-:-:S04]  /*2fe0*/  UISETP.LT.AND UP0, UPT, UR9, 0x1, UPT ;  /* 0x000000010900788c */ /* 0x000fc8000bf01270 */
[----:B------:R-:W-:-:S04]  /*2ff0*/  USEL UR8, UR9, 0x1, UP0 ;  /* 0x0000000109087887 */ /* 0x000fc80008000000 */
[----:B------:R-:W-:-:S04]  /*3000*/  UIADD3 UR8, UR5, UR9, -UR8 ;  /* 0x0000000905087290 */ /* 0x000fc8000fffe808 */
[----:B------:R-:W-:-:S04]  /*3010*/  UIMAD.WIDE.U32 UR6, UR8, -0x45d1745d, URZ ;  /* 0xba2e8ba3080678a5 */ /* 0x000fc8000f8e003f */
[----:B------:R-:W-:-:S04]  /*3020*/  USHF.R.U32.HI UR6, URZ, 0x4, UR7 ;  /* 0x000000043f067899 */ /* 0x000fc80008011607 */
[----:B------:R-:W-:-:S04]  /*3030*/  UIMAD UR8, UR6, -0x16, UR8 ;  /* 0xffffffea060878a4 */ /* 0x000fc8000f8e0208 */
[----:B------:R-:W-:-:S04]  /*3040*/  ULEA UR8, UR8, UR10, 0x3 ;  /* 0x0000000a08087291 */ /* 0x000fc8000f8e183f */
[----:B------:R-:W-:-:S06]  /*3050*/  UIADD3 UR8, UR8, 0xb0, URZ ;  /* 0x000000b008087890 */ /* 0x000fcc000fffe03f */
[----:B------:R-:W-:-:S05]  /*3060*/  IMAD.U32 R12, RZ, RZ, UR8 ;  /* 0x00000008ff0c7e24 */ /* 0x000fca000f8e00ff */
[----:B------:R-:W-:-:S04]  /*3070*/  PRMT R12, R5, 0x654, R12 ;  /* 0x00000654050c7816 */ /* 0x000fc8000000000c */
[----:B------:R0:W-:Y:S03]  /*3080*/  SYNCS.ARRIVE.TRANS64.RED.A1T0 RZ, [R12+URZ], RZ ;  /* 0x000000ff0cff79a7 */ /* 0x0001e6000810043f */
.L_x_37:
[----:B------:R-:W-:Y:S05]  /*3090*/  BSYNC B0 ;  /* 0x0000000000007941 */ /* 0x000fea0003800000 */
.L_x_36:
[----:B------:R-:W-:Y:S05]  /*30a0*/  @P1 BRA `(.L_x_34) ;  /* 0x0000000000041947 */ /* 0x000fea0003800000 */
[----:B------:R-:W-:Y:S01]  /*30b0*/  BPT.TRAP 0x1 ;  /* 0x000000040000795c */ /* 0x000fe20000300000 */
.L_x_34:
[----:B------:R-:W1:Y:S01]  /*30c0*/  LDC R16, c[0x0][0x288] ;  /* 0x0000a200ff107b82 */ /* 0x000e620000000800 */
[----:B------:R-:W-:Y:S01]  /*30d0*/  IMAD.SHL.U32 R33, R11, 0x40, RZ ;  /* 0x000000400b217824 */ /* 0x000fe200078e00ff */
[--C-:B0-----:R-:W-:Y:S01]  /*30e0*/  SHF.R.U32.HI R12, RZ, 0x2, R0.reuse ;  /* 0x00000002ff0c7819 */ /* 0x101fe20000011600 */
[----:B------:R-:W-:Y:S01]  /*30f0*/  UIADD3 UR5, UR9, UR5, URZ ;  /* 0x0000000509057290 */ /* 0x000fe2000fffe03f */
[----:B------:R-:W-:Y:S01]  /*3100*/  LOP3.LUT R14, R0, 0x60, RZ, 0xc0, !PT ;  /* 0x00000060000e7812 */ /* 0x000fe200078ec0ff */
[----:B------:R-:W-:Y:S01]  /*3110*/  IMAD.SHL.U32 R34, R10, 0x100, RZ ;  /* 0x000001000a227824 */ /* 0x000fe200078e00ff */
[----:B------:R-:W-:Y:S01]  /*3120*/  SHF.R.U32.HI R15, RZ, 0x7, R0 ;  /* 0x00000007ff0f7819 */ /* 0x000fe20000011600 */
[----:B------:R-:W-:Y:S01]  /*3130*/  UISETP.GT.U32.AND UP0, UPT, UR5, 0x15, UPT ;  /* 0x000000150500788c */ /* 0x000fe2000bf04070 */
[----:B------:R-:W-:Y:S01]  /*3140*/  LOP3.LUT R13, R12, 0x7, RZ, 0xc0, !PT ;  /* 0x000000070c0d7812 */ /* 0x000fe200078ec0ff */
[C---:B------:R-:W-:Y:S01]  /*3150*/  IMAD.SHL.U32 R26, R0.reuse, 0x2, RZ ;  /* 0x00000002001a7824 */ /* 0x040fe200078e00ff */
[----:B------:R-:W-:Y:S01]  /*3160*/  SHF.R.U32.HI R14, RZ, 0x1, R14 ;  /* 0x00000001ff0e7819 */ /* 0x000fe2000001160e */
[----:B------:R-:W-:Y:S01]  /*3170*/  ULDC UR12, c[0x0][0x284] ;  /* 0x0000a100000c7ab9 */ /* 0x000fe20000000800 */
[----:B------:R-:W-:Y:S01]  /*3180*/  LOP3.LUT R12, R15, 0x1, RZ, 0xc0, !PT ;  /* 0x000000010f0c7812 */ /* 0x000fe200078ec0ff */
[----:B------:R-:W-:Y:S01]  /*3190*/  UISETP.LT.U32.AND UP0, UPT, UR9, 0x16, UP0 ;  /* 0x000000160900788c */ /* 0x000fe20008701070 */
[----:B------:R-:W-:Y:S01]  /*31a0*/  IADD3 R17, RZ, -R14, -R13 ;  /* 0x8000000eff117210 */ /* 0x000fe20007ffe80d */
[----:B------:R-:W-:Y:S01]  /*31b0*/  UISETP.GE.U32.AND UP1, UPT, UR9, 0x16, UPT ;  /* 0x000000160900788c */ /* 0x000fe2000bf26070 */
[----:B------:R-:W-:Y:S01]  /*31c0*/  LOP3.LUT R15, R0, 0x3, RZ, 0xc0, !PT ;  /* 0x00000003000f7812 */ /* 0x000fe200078ec0ff */
[C---:B------:R-:W-:Y:S01]  /*31d0*/  IMAD.SHL.U32 R24, R12.reuse, 0x40, RZ ;  /* 0x000000400c187824 */ /* 0x040fe200078e00ff */
[----:B------:R-:W-:Y:S01]  /*31e0*/  SHF.R.S32.HI R29, RZ, 0x1f, R7 ;  /* 0x0000001fff1d7819 */ /* 0x000fe20000011407 */
[----:B------:R-:W-:Y:S01]  /*31f0*/  UIMAD.WIDE.U32 UR6, UR5, -0x45d1745d, URZ ;  /* 0xba2e8ba3050678a5 */ /* 0x000fe2000f8e003f */
[C---:B------:R-:W-:Y:S01]  /*3200*/  LOP3.LUT R26, R33.reuse, 0x6, R26, 0xf8, !PT ;  /* 0x00000006211a7812 */ /* 0x040fe200078ef81a */
[----:B------:R-:W-:Y:S01]  /*3210*/  USEL UR8, URZ, 0x1, !UP0 ;  /* 0x000000013f087887 */ /* 0x000fe2000c000000 */
[----:B------:R-:W-:Y:S01]  /*3220*/  IMAD R17, R12, -0x40, R17 ;  /* 0xffffffc00c117824 */ /* 0x000fe200078e0211 */
[----:B------:R-:W-:Y:S01]  /*3230*/  ULDC.64 UR10, c[0x0][0x5d0] ;  /* 0x00017400000a7ab9 */ /* 0x000fe20000000a00 */
[----:B-1----:R-:W-:Y:S01]  /*3240*/  ISETP.GE.AND P0, PT, R33, R16, PT ;  /* 0x000000102100720c */ /* 0x002fe20003f06270 */
[----:B------:R-:W-:Y:S01]  /*3250*/  IMAD R12, R15, -0x2, R16 ;  /* 0xfffffffe0f0c7824 */ /* 0x000fe200078e0210 */
[----:B------:R-:W-:Y:S01]  /*3260*/  SHF.R.S32.HI R27, RZ, 0x1f, R26 ;  /* 0x0000001fff1b7819 */ /* 0x000fe2000001141a */
[----:B------:R-:W-:Y:S01]  /*3270*/  IMAD R16, R29, UR10, RZ ;  /* 0x0000000a1d107c24 */ /* 0x000fe2000f8e02ff */
[----:B------:R-:W-:Y:S01]  /*3280*/  ISETP.GE.OR P0, PT, R34, UR12, P0 ;  /* 0x0000000c22007c0c */ /* 0x000fe20008706670 */
[----:B------:R-:W-:Y:S01]  /*3290*/  USHF.R.U32.HI UR6, URZ, 0x4, UR7 ;  /* 0x000000043f067899 */ /* 0x000fe20008011607 */
[----:B------:R-:W-:Y:S01]  /*32a0*/  LOP3.LUT R35, R24, 0x40, R13, 0xe2, !PT ;  /* 0x0000004018237812 */ /* 0x000fe200078ee20d */
[----:B------:R-:W-:Y:S01]  /*32b0*/  ULOP3.LUT UR4, UR4, UR8, URZ, 0x3c, !UPT ;  /* 0x0000000804047292 */ /* 0x000fe2000f8e3c3f */
[----:B------:R-:W-:Y:S01]  /*32c0*/  IMAD.WIDE R24, R10, 0x100, RZ ;  /* 0x000001000a187825 */ /* 0x000fe200078e02ff */
[----:B------:R-:W-:Y:S01]  /*32d0*/  UIMAD UR5, UR6, -0x16, UR5 ;  /* 0xffffffea060578a4 */ /* 0x000fe2000f8e0205 */
[----:B------:R-:W-:Y:S01]  /*32e0*/  IADD3 R34, -R34, UR12, R17 ;  /* 0x0000000c22227c10 */ /* 0x000fe2000fffe111 */
[----:B------:R-:W-:Y:S01]  /*32f0*/  @UP1 ULOP3.LUT UR4, UR4, 0x1, UR6, 0x78, !UPT ;  /* 0x0000000104041892 */ /* 0x000fe2000f8e7806 */
[C---:B------:R-:W-:Y:S01]  /*3300*/  IMAD R13, R7.reuse, UR11, R16 ;  /* 0x0000000b070d7c24 */ /* 0x040fe2000f8e0210 */
[----:B------:R-:W-:Y:S01]  /*3310*/  LOP3.LUT R35, R24, R35, R14, 0xfe, !PT ;  /* 0x0000002318237212 */ /* 0x000fe200078efe0e */
[----:B------:R-:W-:-:S04]  /*3320*/  IMAD.WIDE.U32 R10, R7, UR10, R26 ;  /* 0x0000000a070a7c25 */ /* 0x000fc8000f8e001a */
[----:B------:R-:W-:Y:S02]  /*3330*/  IMAD.IADD R11, R11, 0x1, R13 ;  /* 0x000000010b0b7824 */ /* 0x000fe400078e020d */
[----:B------:R-:W-:Y:S02]  /*3340*/  IMAD.IADD R33, R12, 0x1, -R33 ;  /* 0x000000010c217824 */ /* 0x000fe400078e0a21 */
[----:B------:R-:W-:Y:S01]  /*3350*/  IMAD.MOV.U32 R32, RZ, RZ, -0x1 ;  /* 0xffffffffff207424 */ /* 0x000fe200078e00ff */
[----:B------:R-:W-:Y:S06]  /*3360*/  @P0 BRA `(.L_x_38) ;  /* 0x0000004800040947 */ /* 0x000fec0003800000 */
[----:B------:R-:W0:Y:S01]  /*3370*/  LDC.64 R30, c[0x0][0x5c8] ;  /* 0x00017200ff1e7b82 */ /* 0x000e220000000a00 */
[----:B------:R-:W-:Y:S01]  /*3380*/  ULDC.64 UR6, c[0x0][0x5c0] ;  /* 0x0001700000067ab9 */ /* 0x000fe20000000a00 */
[----:B------:R-:W-:Y:S01]  /*3390*/  BSSY B0, `(.L_x_38) ;  /* 0x000047e000007945 */ /* 0x000fe20003800000 */
[-C--:B0-----:R-:W-:Y:S02]  /*33a0*/  IMAD R12, R25, R30.reuse, RZ ;  /* 0x0000001e190c7224 */ /* 0x081fe400078e02ff */
[----:B------:R-:W-:-:S04]  /*33b0*/  IMAD.WIDE.U32 R10, R35, R30, R10 ;  /* 0x0000001e230a7225 */ /* 0x000fc800078e000a */
[----:B------:R-:W-:Y:S01]  /*33c0*/  IMAD R15, R35, R31, R12 ;  /* 0x0000001f230f7224 */ /* 0x000fe200078e020c */
[----:B------:R-:W-:Y:S01]  /*33d0*/  IADD3 R16, P4, R10, UR6, RZ ;  /* 0x000000060a107c10 */ /* 0x000fe2000ff9e0ff */
[C---:B------:R-:W-:Y:S01]  /*33e0*/  IMAD.SHL.U32 R13, R30.reuse, 0x80, RZ ;  /* 0x000000801e0d7824 */ /* 0x040fe200078e00ff */
[C---:B------:R-:W-:Y:S01]  /*33f0*/  LEA R28, P2, R30.reuse, R10, 0x3 ;  /* 0x0000000a1e1c7211 */ /* 0x040fe200078418ff */
[----:B------:R-:W-:Y:S01]  /*3400*/  IMAD.IADD R36, R11, 0x1, R15 ;  /* 0x000000010b247824 */ /* 0x000fe200078e020f */
[----:B------:R-:W-:Y:S02]  /*3410*/  SHF.L.U64.HI R11, R30, 0x7, R31 ;  /* 0x000000071e0b7819 */ /* 0x000fe4000001021f */
[----:B------:R-:W-:Y:S02]  /*3420*/  IADD3 R12, P1, P0, R10, UR6, R13 ;  /* 0x000000060a0c7c10 */ /* 0x000fe4000f83e00d */
[----:B------:R-:W-:Y:S02]  /*3430*/  IADD3.X R17, R36, UR7, RZ, P4, !PT ;  /* 0x0000000724117c10 */ /* 0x000fe4000a7fe4ff */
[----:B---3-5:R-:W-:-:S02]  /*3440*/  FSETP.NEU.AND P4, PT, R9, RZ, PT ;  /* 0x000000ff0900720b */ /* 0x028fc40003f8d000 */
[----:B------:R-:W-:Y:S02]  /*3450*/  LEA.HI.X R30, R30, R36, R31, 0x3, P2 ;  /* 0x000000241e1e7211 */ /* 0x000fe400010f1c1f */
[C---:B------:R-:W-:Y:S02]  /*3460*/  IADD3 R14, P2, R28.reuse, UR6, RZ ;  /* 0x000000061c0e7c10 */ /* 0x040fe4000ff5e0ff */
[----:B------:R-:W-:Y:S02]  /*3470*/  IADD3 R10, P5, P6, R28, UR6, R13 ;  /* 0x000000061c0a7c10 */ /* 0x000fe4000febe00d */
[--C-:B------:R-:W-:Y:S02]  /*3480*/  IADD3.X R13, R36, UR7, R11.reuse, P1, P0 ;  /* 0x00000007240d7c10 */ /* 0x100fe40008fe040b */
[C---:B------:R-:W-:Y:S02]  /*3490*/  IADD3.X R15, R30.reuse, UR7, RZ, P2, !PT ;  /* 0x000000071e0f7c10 */ /* 0x040fe400097fe4ff */
[----:B------:R-:W-:Y:S01]  /*34a0*/  IADD3.X R11, R30, UR7, R11, P5, P6 ;  /* 0x000000071e0b7c10 */ /* 0x000fe2000afec40b */
[----:B------:R-:W-:Y:S06]  /*34b0*/  @!P4 BRA `(.L_x_39) ;  /* 0x00000034009cc947 */ /* 0x000fec0003800000 */
[----:B------:R-:W-:Y:S01]  /*34c0*/  ULDC.64 UR6, c[0x0][0x5b8] ;  /* 0x00016e0000067ab9 */ /* 0x000fe20000000a00 */
[----:B------:R-:W-:Y:S01]  /*34d0*/  ISETP.GE.AND P0, PT, R34, 0x1, PT ;  /* 0x000000012200780c */ /* 0x000fe20003f06270 */
[----:B------:R-:W-:Y:S01]  /*34e0*/  IMAD R28, R29, UR6, RZ ;  /* 0x000000061d1c7c24 */ /* 0x000fe2000f8e02ff */
[----:B------:R-:W-:Y:S01]  /*34f0*/  ULDC.64 UR10, c[0x0][0x5a8] ;  /* 0x00016a00000a7ab9 */ /* 0x000fe20000000a00 */
[----:B------:R-:W-:Y:S01]  /*3500*/  IMAD.WIDE.U32 R26, R7, UR6, R26 ;  /* 0x00000006071a7c25 */ /* 0x000fe2000f8e001a */
[----:B------:R-:W-:Y:S01]  /*3510*/  ISETP.LT.OR P4, PT, R33, 0x1, !P0 ;  /* 0x000000012100780c */ /* 0x000fe20004781670 */
[----:B------:R-:W-:Y:S02]  /*3520*/  BSSY B1, `(.L_x_40) ;  /* 0x000000c000017945 */ /* 0x000fe40003800000 */
[----:B------:R-:W-:Y:S01]  /*3530*/  IMAD R7, R7, UR7, R28 ;  /* 0x0000000707077c24 */ /* 0x000fe2000f8e021c */
[----:B------:R-:W-:Y:S02]  /*3540*/  ULDC.64 UR6, c[0x0][0x5b0] ;  /* 0x00016c0000067ab9 */ /* 0x000fe40000000a00 */
[----:B------:R-:W-:-:S02]  /*3550*/  IMAD R30, R25, UR6, RZ ;  /* 0x00000006191e7c24 */ /* 0x000fc4000f8e02ff */
[----:B------:R-:W-:Y:S02]  /*3560*/  IMAD.IADD R27, R27, 0x1, R7 ;  /* 0x000000011b1b7824 */ /* 0x000fe400078e0207 */
[C---:B------:R-:W-:Y:S02]  /*3570*/  IMAD R7, R35.reuse, UR7, R30 ;  /* 0x0000000723077c24 */ /* 0x040fe4000f8e021e */
[----:B------:R-:W-:-:S03]  /*3580*/  IMAD.WIDE.U32 R28, R35, UR6, R26 ;  /* 0x00000006231c7c25 */ /* 0x000fc6000f8e001a */
[----:B------:R-:W-:-:S04]  /*3590*/  IADD3 R28, P1, R28, UR10, RZ ;  /* 0x0000000a1c1c7c10 */ /* 0x000fc8000ff3e0ff */
[--C-:B------:R-:W-:Y:S02]  /*35a0*/  IADD3.X R29, R29, UR11, R7.reuse, P1, !PT ;  /* 0x0000000b1d1d7c10 */ /* 0x100fe40008ffe407 */
[----:B------:R-:W-:Y:S01]  /*35b0*/  PRMT R7, RZ, 0x7610, R7 ;  /* 0x00007610ff077816 */ /* 0x000fe20000000007 */
[----:B------:R-:W-:Y:S06]  /*35c0*/  @P4 BRA `(.L_x_41) ;  /* 0x0000000000044947 */ /* 0x000fec0003800000 */
[----:B------:R0:W5:Y:S02]  /*35d0*/  LDG.E.U8 R7, desc[UR16][R28.64] ;  /* 0x000000101c077981 */ /* 0x000164000c1e1100 */
.L_x_41:
[----:B------:R-:W-:Y:S05]  /*35e0*/  BSYNC B1 ;  /* 0x0000000000017941 */ /* 0x000fea0003800000 */
.L_x_40:
[----:B-----5:R-:W-:Y:S01]  /*35f0*/  LOP3.LUT R7, R7, 0xff, RZ, 0xc0, !PT ;  /* 0x000000ff07077812 */ /* 0x020fe200078ec0ff */
[----:B------:R-:W-:Y:S01]  /*3600*/  BSSY B1, `(.L_x_42) ;  /* 0x000000b000017945 */ /* 0x000fe20003800000 */
[----:B------:R-:W-:Y:S02]  /*3610*/  ISETP.LT.OR P2, PT, R33, 0x2, !P0 ;  /* 0x000000022100780c */ /* 0x000fe40004741670 */
[----:B------:R-:W-:-:S05]  /*3620*/  F2FP.F16.E4M3.UNPACK_B R7, R7 ;  /* 0x00000007ff07723e */ /* 0x000fca00020006ff */
[----:B------:R-:W-:Y:S01]  /*3630*/  HADD2.F32 R30, -RZ, R7.H0_H0 ;  /* 0x20000007ff1e7230 */ /* 0x000fe20000004100 */
[----:B------:R-:W-:-:S04]  /*3640*/  PRMT R7, RZ, 0x7610, R7 ;  /* 0x00007610ff077816 */ /* 0x000fc80000000007 */
[----:B------:R-:W-:-:S04]  /*3650*/  FMUL R30, R30, R9 ;  /* 0x000000091e1e7220 */ /* 0x000fc80000400000 */
[----:B--2---:R-:W-:-:S05]  /*3660*/  FFMA R30, R147, R8, R30 ;  /* 0x00000008931e7223 */ /* 0x004fca000000001e */
[----:B------:R-:W-:-:S05]  /*3670*/  F2FP.SATFINITE.E4M3.F32.PACK_AB_MERGE_C R31, RZ, R30, RZ ;  /* 0x0000001eff1f723e */ /* 0x000fca00048070ff */
[----:B------:R1:W-:Y:S01]  /*3680*/  @!P4 STG.E.U8 desc[UR16][R16.64], R31 ;  /* 0x0000001f1000c986 */ /* 0x0003e2000c101110 */
[----:B------:R-:W-:Y:S05]  /*3690*/  @P2 BRA `(.L_x_43) ;  /* 0x0000000000042947 */ /* 0x000fea0003800000 */
[----:B------:R2:W5:Y:S02]  /*36a0*/  LDG.E.U8 R7, desc[UR16][R28.64+0x1] ;  /* 0x000001101c077981 */ /* 0x000564000c1e1100 */
.L_x_43:
[----:B------:R-:W-:Y:S05]  /*36b0*/  BSYNC B1 ;  /* 0x0000000000017941 */ /* 0x000fea0003800000 */
.L_x_42:
[----:B-----5:R-:W-:Y:S01]  /*36c0*/  LOP3.LUT R7, R7, 0xff, RZ, 0xc0, !PT ;  /* 0x000000ff07077812 */ /* 0x020fe200078ec0ff */
[----:B------:R-:W-:Y:S01]  /*36d0*/  BSSY B1, `(.L_x_44) ;  /* 0x0000013000017945 */ /* 0x000fe20003800000 */
[----:B------:R-:W-:Y:S02]  /*36e0*/  IADD3 R37, P1, R35, 0x8, RZ ;  /* 0x0000000823257810 */ /* 0x000fe40007f3e0ff */
[----:B------:R-:W-:-:S03]  /*36f0*/  F2FP.F16.E4M3.UNPACK_B R7, R7 ;  /* 0x00000007ff07723e */ /* 0x000fc600020006ff */
[----:B-1----:R-:W-:Y:S01]  /*3700*/  IMAD.X R31, RZ, RZ, R25, P1 ;  /* 0x000000ffff1f7224 */ /* 0x002fe200008e0619 */
[----:B------:R-:W-:Y:S01]  /*3710*/  ISETP.GE.AND P1, PT, R34, 0x9, PT ;  /* 0x000000092200780c */ /* 0x000fe20003f26270 */
[----:B------:R-:W-:Y:S02]  /*3720*/  HADD2.F32 R30, -RZ, R7.H0_H0 ;  /* 0x20000007ff1e7230 */ /* 0x000fe40000004100 */
[----:B------:R-:W-:Y:S01]  /*3730*/  IMAD R36, R31, UR6, RZ ;  /* 0x000000061f247c24 */ /* 0x000fe2000f8e02ff */
[----:B------:R-:W-:Y:S02]  /*3740*/  ISETP.LT.OR P5, PT, R33, 0x1, !P1 ;  /* 0x000000012100780c */ /* 0x000fe40004fa1670 */
[----:B------:R-:W-:Y:S01]  /*3750*/  FMUL R7, R30, R9 ;  /* 0x000000091e077220 */ /* 0x000fe20000400000 */
[----:B------:R-:W-:-:S04]  /*3760*/  IMAD.WIDE.U32 R30, R37, UR6, R26 ;  /* 0x00000006251e7c25 */ /* 0x000fc8000f8e001a */
[----:B------:R-:W-:Y:S01]  /*3770*/  FFMA R7, R142, R8, R7 ;  /* 0x000000088e077223 */ /* 0x000fe20000000007 */
[----:B------:R-:W-:Y:S01]  /*3780*/  IMAD R37, R37, UR7, R36 ;  /* 0x0000000725257c24 */ /* 0x000fe2000f8e0224 */
[----:B------:R-:W-:-:S03]  /*3790*/  IADD3 R30, P4, R30, UR10, RZ ;  /* 0x0000000a1e1e7c10 */ /* 0x000fc6000ff9e0ff */
[----:B------:R-:W-:Y:S02]  /*37a0*/  F2FP.SATFINITE.E4M3.F32.PACK_AB_MERGE_C R39, RZ, R7, RZ ;  /* 0x00000007ff27723e */ /* 0x000fe400048070ff */
[----:B------:R-:W-:Y:S02]  /*37b0*/  IADD3.X R31, R31, UR11, R37, P4, !PT ;  /* 0x0000000b1f1f7c10 */ /* 0x000fe4000a7fe425 */
[----:B------:R-:W-:Y:S01]  /*37c0*/  PRMT R7, RZ, 0x7610, R7 ;  /* 0x00007610ff077816 */ /* 0x000fe20000000007 */
[----:B------:R1:W-:Y:S01]  /*37d0*/  @!P2 STG.E.U8 desc[UR16][R16.64+0x1], R39 ;  /* 0x000001271000a986 */ /* 0x0003e2000c101110 */
[----:B------:R-:W-:Y:S05]  /*37e0*/  @P5 BRA `(.L_x_45) ;  /* 0x0000000000045947 */ /* 0x000fea0003800000 */
[----:B------:R3:W5:Y:S02]  /*37f0*/  LDG.E.U8 R7, desc[UR16][R30.64] ;  /* 0x000000101e077981 */ /* 0x000764000c1e1100 */
.L_x_45:
[----:B------:R-:W-:Y:S05]  /*3800*/  BSYNC B1 ;  /* 0x0000000000017941 */ /* 0x000fea0003800000 */
.L_x_44:
[----:B-----5:R-:W-:Y:S01]  /*3810*/  LOP3.LUT R7, R7, 0xff, RZ, 0xc0, !PT ;  /* 0x000000ff07077812 */ /* 0x020fe200078ec0ff */
[----:B------:R-:W-:Y:S01]  /*3820*/  BSSY B1, `(.L_x_46) ;  /* 0x000000b000017945 */ /* 0x000fe20003800000 */
[----:B------:R-:W-:Y:S02]  /*3830*/  ISETP.LT.OR P2, PT, R33, 0x2, !P1 ;  /* 0x000000022100780c */ /* 0x000fe40004f41670 */
[----:B------:R-:W-:-:S05]  /*3840*/  F2FP.F16.E4M3.UNPACK_B R7, R7 ;  /* 0x00000007ff07723e */ /* 0x000fca00020006ff */
[----:B------:R-:W-:Y:S01]  /*3850*/  HADD2.F32 R36, -RZ, R7.H0_H0 ;  /* 0x20000007ff247230 */ /* 0x000fe20000004100 */
[----:B------:R-:W-:-:S04]  /*3860*/  PRMT R7, RZ, 0x7610, R7 ;  /* 0x00007610ff077816 */ /* 0x000fc80000000007 */
[----:B------:R-:W-:-:S04]  /*3870*/  FMUL R36, R36, R9 ;  /* 0x0000000924247220 */ /* 0x000fc80000400000 */
[----:B------:R-:W-:-:S05]  /*3880*/  FFMA R36, R145, R8, R36 ;  /* 0x0000000891247223 */ /* 0x000fca0000000024 */
[----:B------:R-:W-:-:S05]  /*3890*/  F2FP.SATFINITE.E4M3.F32.PACK_AB_MERGE_C R37, RZ, R36, RZ ;  /* 0x00000024ff25723e */ /* 0x000fca00048070ff */
[----:B------:R4:W-:Y:S01]  /*38a0*/  @!P5 STG.E.U8 desc[UR16][R14.64], R37 ;  /* 0x000000250e00d986 */ /* 0x0009e2000c101110 */
[----:B------:R-:W-:Y:S05]  /*38b0*/  @P2 BRA `(.L_x_47) ;  /* 0x0000000000042947 */ /* 0x000fea0003800000 */
[----:B------:R0:W5:Y:S02]  /*38c0*/  LDG.E.U8 R7, desc[UR16][R30.64+0x1] ;  /* 0x000001101e077981 */ /* 0x000164000c1e1100 */
.L_x_47:
[----:B------:R-:W-:Y:S05]  /*38d0*/  BSYNC B1 ;  /* 0x0000000000017941 */ /* 0x000fea0003800000 */
.L_x_46:
[----:B-----5:R-:W-:Y:S01]  /*38e0*/  LOP3.LUT R7, R7, 0xff, RZ, 0xc0, !PT ;  /* 0x000000ff07077812 */ /* 0x020fe200078ec0ff */
[----:B------:R-:W-:Y:S01]  /*38f0*/  BSSY B1, `(.L_x_48) ;  /* 0x000000b000017945 */ /* 0x000fe20003800000 */
[----:B------:R-:W-:Y:S02]  /*3900*/  ISETP.LT.OR P4, PT, R33, 0x9, !P0 ;  /* 0x000000092100780c */ /* 0x000fe40004781670 */
[----:B------:R-:W-:-:S05]  /*3910*/  F2FP.F16.E4M3.UNPACK_B R7, R7 ;  /* 0x00000007ff07723e */ /* 0x000fca00020006ff */
[----:B------:R-:W-:-:S05]  /*3920*/  HADD2.F32 R36, -RZ, R7.H0_H0 ;  /* 0x20000007ff247230 */ /* 0x000fca0000004100 */
[----:B------:R-:W-:-:S04]  /*3930*/  FMUL R7, R36, R9 ;  /* 0x0000000924077220 */ /* 0x000fc80000400000 */
[----:B------:R-:W-:-:S05]  /*3940*/  FFMA R7, R140, R8, R7 ;  /* 0x000000088c077223 */ /* 0x000fca0000000007 */
[----:B----4-:R-:W-:Y:S02]  /*3950*/  F2FP.SATFINITE.E4M3.F32.PACK_AB_MERGE_C R37, RZ, R7, RZ ;  /* 0x00000007ff25723e */ /* 0x010fe400048070ff */
[----:B------:R-:W-:-:S03]  /*3960*/  PRMT R7, RZ, 0x7610, R7 ;  /* 0x00007610ff077816 */ /* 0x000fc60000000007 */
[----:B------:R4:W-:Y:S01]  /*3970*/  @!P2 STG.E.U8 desc[UR16][R14.64+0x1], R37 ;  /* 0x000001250e00a986 */ /* 0x0009e2000c101110 */
[----:B------:R-:W-:Y:S05]  /*3980*/  @P4 BRA `(.L_x_49) ;  /* 0x0000000000044947 */ /* 0x000fea0003800000 */
[----:B------:R0:W5:Y:S02]  /*3990*/  LDG.E.U8 R7, desc[UR16][R28.64+0x8] ;  /* 0x000008101c077981 */ /* 0x000164000c1e1100 */
.L_x_49:
[----:B------:R-:W-:Y:S05]  /*39a0*/  BSYNC B1 ;  /* 0x0000000000017941 */ /* 0x000fea0003800000 */
.L_x_48:
        /* <DEDUP_REMOVED lines=8> */
[----:B----4-:R-:W-:-:S05]  /*3a30*/  F2FP.SATFINITE.E4M3.F32.PACK_AB_MERGE_C R37, RZ, R36, RZ ;  /* 0x00000024ff25723e */ /* 0x010fca00048070ff */
[----:B------:R4:W-:Y:S01]  /*3a40*/  @!P4 STG.E.U8 desc[UR16][R16.64+0x8], R37 ;  /* 0x000008251000c986 */ /* 0x0009e2000c101110 */
[----:B------:R-:W-:Y:S05]  /*3a50*/  @P2 BRA `(.L_x_51) ;  /* 0x0000000000042947 */ /* 0x000fea0003800000 */
[----:B------:R0:W5:Y:S02]  /*3a60*/  LDG.E.U8 R7, desc[UR16][R28.64+0x9] ;  /* 0x000009101c077981 */ /* 0x000164000c1e1100 */
.L_x_51:
[----:B------:R-:W-:Y:S05]  /*3a70*/  BSYNC B1 ;  /* 0x0000000000017941 */ /* 0x000fea0003800000 */
.L_x_50:
        /* <DEDUP_REMOVED lines=12> */
.L_x_53:
[----:B------:R-:W-:Y:S05]  /*3b40*/  BSYNC B1 ;  /* 0x0000000000017941 */ /* 0x000fea0003800000 */
.L_x_52:
        /* <DEDUP_REMOVED lines=12> */
.L_x_55:
[----:B------:R-:W-:Y:S05]  /*3c10*/  BSYNC B1 ;  /* 0x0000000000017941 */ /* 0x000fea0003800000 */
.L_x_54:
        /* <DEDUP_REMOVED lines=12> */
.L_x_57:
[----:B------:R-:W-:Y:S05]  /*3ce0*/  BSYNC B1 ;  /* 0x0000000000017941 */ /* 0x000fea0003800000 */
.L_x_56:
        /* <DEDUP_REMOVED lines=12> */
.L_x_59:
[----:B------:R-:W-:Y:S05]  /*3db0*/  BSYNC B1 ;  /* 0x0000000000017941 */ /* 0x000fea0003800000 */
.L_x_58:
        /* <DEDUP_REMOVED lines=12> */
.L_x_61:
[----:B------:R-:W-:Y:S05]  /*3e80*/  BSYNC B1 ;  /* 0x0000000000017941 */ /* 0x000fea0003800000 */
.L_x_60:
        /* <DEDUP_REMOVED lines=12> */
.L_x_63:
[----:B------:R-:W-:Y:S05]  /*3f50*/  BSYNC B1 ;  /* 0x0000000000017941 */ /* 0x000fea0003800000 */
.L_x_62:
        /* <DEDUP_REMOVED lines=12> */
.L_x_65:
[----:B------:R-:W-:Y:S05]  /*4020*/  BSYNC B1 ;  /* 0x0000000000017941 */ /* 0x000fea0003800000 */
.L_x_64:
        /* <DEDUP_REMOVED lines=12> */
.L_x_67:
[----:B------:R-:W-:Y:S05]  /*40f0*/  BSYNC B1 ;  /* 0x0000000000017941 */ /* 0x000fea0003800000 */
.L_x_66:
        /* <DEDUP_REMOVED lines=12> */
.L_x_69:
[----:B------:R-:W-:Y:S05]  /*41c0*/  BSYNC B1 ;  /* 0x0000000000017941 */ /* 0x000fea0003800000 */
.L_x_68:
        /* <DEDUP_REMOVED lines=12> */
.L_x_71:
[----:B------:R-:W-:Y:S05]  /*4290*/  BSYNC B1 ;  /* 0x0000000000017941 */ /* 0x000fea0003800000 */
.L_x_70:
        /* <DEDUP_REMOVED lines=12> */
.L_x_73:
[----:B------:R-:W-:Y:S05]  /*4360*/  BSYNC B1 ;  /* 0x0000000000017941 */ /* 0x000fea0003800000 */
.L_x_72:
        /* <DEDUP_REMOVED lines=12> */
.L_x_75:
[----:B------:R-:W-:Y:S05]  /*4430*/  BSYNC B1 ;  /* 0x0000000000017941 */ /* 0x000fea0003800000 */
.L_x_74:
        /* <DEDUP_REMOVED lines=12> */
.L_x_77:
[----:B------:R-:W-:Y:S05]  /*4500*/  BSYNC B1 ;  /* 0x0000000000017941 */ /* 0x000fea0003800000 */
.L_x_76:
        /* <DEDUP_REMOVED lines=12> */
.L_x_79:
[----:B------:R-:W-:Y:S05]  /*45d0*/  BSYNC B1 ;  /* 0x0000000000017941 */ /* 0x000fea0003800000 */
.L_x_78:
        /* <DEDUP_REMOVED lines=12> */
.L_x_81:
[----:B------:R-:W-:Y:S05]  /*46a0*/  BSYNC B1 ;  /* 0x0000000000017941 */ /* 0x000fea0003800000 */
.L_x_80:
        /* <DEDUP_REMOVED lines=12> */
.L_x_83:
[----:B------:R-:W-:Y:S05]  /*4770*/  BSYNC B1 ;  /* 0x0000000000017941 */ /* 0x000fea0003800000 */
.L_x_82:
        /* <DEDUP_REMOVED lines=12> */
.L_x_85:
[----:B------:R-:W-:Y:S05]  /*4840*/  BSYNC B1 ;  /* 0x0000000000017941 */ /* 0x000fea0003800000 */
.L_x_84:
        /* <DEDUP_REMOVED lines=12> */
.L_x_87:
[----:B------:R-:W-:Y:S05]  /*4910*/  BSYNC B1 ;  /* 0x0000000000017941 */ /* 0x000fea0003800000 */
.L_x_86:
        /* <DEDUP_REMOVED lines=12> */
.L_x_89:
[----:B------:R-:W-:Y:S05]  /*49e0*/  BSYNC B1 ;  /* 0x0000000000017941 */ /* 0x000fea0003800000 */
.L_x_88:
        /* <DEDUP_REMOVED lines=12> */
.L_x_91:
[----:B------:R-:W-:Y:S05]  /*4ab0*/  BSYNC B1 ;  /* 0x0000000000017941 */ /* 0x000fea0003800000 */
.L_x_90:
        /* <DEDUP_REMOVED lines=12> */
.L_x_93:
[----:B------:R-:W-:Y:S05]  /*4b80*/  BSYNC B1 ;  /* 0x0000000000017941 */ /* 0x000fea0003800000 */
.L_x_92:
        /* <DEDUP_REMOVED lines=12> */
.L_x_95:
[----:B------:R-:W-:Y:S05]  /*4c50*/  BSYNC B1 ;  /* 0x0000000000017941 */ /* 0x000fea0003800000 */
.L_x_94:
        /* <DEDUP_REMOVED lines=12> */
.L_x_97:
[----:B------:R-:W-:Y:S05]  /*4d20*/  BSYNC B1 ;  /* 0x0000000000017941 */ /* 0x000fea0003800000 */
.L_x_96:
        /* <DEDUP_REMOVED lines=12> */
.L_x_99:
[----:B------:R-:W-:Y:S05]  /*4df0*/  BSYNC B1 ;  /* 0x0000000000017941 */ /* 0x000fea0003800000 */
.L_x_98:
[----:B-----5:R-:W-:Y:S01]  /*4e00*/  LOP3.LUT R7, R7, 0xff, RZ, 0xc0, !PT ;  /* 0x000000ff07077812 */ /* 0x020fe200078ec0ff */
[----:B------:R-:W-:Y:S01]  /*4e10*/  BSSY B1, `(.L_x_100) ;  /* 0x000000b000017945 */ /* 0x000fe20003800000 */
[----:B------:R-:W-:Y:S02]  /*4e20*/  ISETP.LT.OR P2, PT, R33, 0x39, !P1 ;  /* 0x000000392100780c */ /* 0x000fe40004f41670 */
[----:B------:R-:W-:-:S05]  /*4e30*/  F2FP.F16.E4M3.UNPACK_B R7, R7 ;  /* 0x00000007ff07723e */ /* 0x000fca00020006ff */
[----:B0-2---:R-:W-:-:S05]  /*4e40*/  HADD2.F32 R28, -RZ, R7.H0_H0 ;  /* 0x20000007ff1c7230 */ /* 0x005fca0000004100 */
[----:B------:R-:W-:-:S04]  /*4e50*/  FMUL R7, R28, R9 ;  /* 0x000000091c077220 */ /* 0x000fc80000400000 */
[----:B------:R-:W-:-:S05]  /*4e60*/  FFMA R7, R114, R8, R7 ;  /* 0x0000000872077223 */ /* 0x000fca0000000007 */
[----:B------:R-:W-:Y:S02]  /*4e70*/  F2FP.SATFINITE.E4M3.F32.PACK_AB_MERGE_C R29, RZ, R7, RZ ;  /* 0x00000007ff1d723e */ /* 0x000fe400048070ff */
[----:B------:R-:W-:-:S03]  /*4e80*/  PRMT R7, RZ, 0x7610, R7 ;  /* 0x00007610ff077816 */ /* 0x000fc60000000007 */
[----:B------:R0:W-:Y:S01]  /*4e90*/  @!P0 STG.E.U8 desc[UR16][R16.64+0x39], R29 ;  /* 0x0000391d10008986 */ /* 0x0001e2000c101110 */
[----:B------:R-:W-:Y:S05]  /*4ea0*/  @P2 BRA `(.L_x_101) ;  /* 0x0000000000042947 */ /* 0x000fea0003800000 */
[----:B------:R2:W5:Y:S02]  /*4eb0*/  LDG.E.U8 R7, desc[UR16][R30.64+0x38] ;  /* 0x000038101e077981 */ /* 0x000564000c1e1100 */
.L_x_101:
[----:B------:R-:W-:Y:S05]  /*4ec0*/  BSYNC B1 ;  /* 0x0000000000017941 */ /* 0x000fea0003800000 */
.L_x_100:
[----:B-----5:R-:W-:Y:S01]  /*4ed0*/  LOP3.LUT R7, R7, 0xff, RZ, 0xc0, !PT ;  /* 0x000000ff07077812 */ /* 0x020fe200078ec0ff */
[----:B------:R-:W-:Y:S01]  /*4ee0*/  BSSY B1, `(.L_x_102) ;  /* 0x000000b000017945 */ /* 0x000fe20003800000 */
[----:B------:R-:W-:Y:S02]  /*4ef0*/  ISETP.LT.OR P1, PT, R33, 0x3a, !P1 ;  /* 0x0000003a2100780c */ /* 0x000fe40004f21670 */
[----:B------:R-:W-:-:S05]  /*4f00*/  F2FP.F16.E4M3.UNPACK_B R7, R7 ;  /* 0x00000007ff07723e */ /* 0x000fca00020006ff */
[----:B01--4-:R-:W-:Y:S01]  /*4f10*/  HADD2.F32 R16, -RZ, R7.H0_H0 ;  /* 0x20000007ff107230 */ /* 0x013fe20000004100 */
[----:B------:R-:W-:-:S04]  /*4f20*/  PRMT R7, RZ, 0x7610, R7 ;  /* 0x00007610ff077816 */ /* 0x000fc80000000007 */
[----:B------:R-:W-:-:S04]  /*4f30*/  FMUL R16, R16, R9 ;  /* 0x0000000910107220 */ /* 0x000fc80000400000 */
[----:B------:R-:W-:-:S05]  /*4f40*/  FFMA R16, R117, R8, R16 ;  /* 0x0000000875107223 */ /* 0x000fca0000000010 */
[----:B------:R-:W-:-:S05]  /*4f50*/  F2FP.SATFINITE.E4M3.F32.PACK_AB_MERGE_C R17, RZ, R16, RZ ;  /* 0x00000010ff11723e */ /* 0x000fca00048070ff */
[----:B------:R0:W-:Y:S01]  /*4f60*/  @!P2 STG.E.U8 desc[UR16][R14.64+0x38], R17 ;  /* 0x000038110e00a986 */ /* 0x0001e2000c101110 */
[----:B------:R-:W-:Y:S05]  /*4f70*/  @P1 BRA `(.L_x_103) ;  /* 0x0000000000041947 */ /* 0x000fea0003800000 */
[----:B------:R1:W5:Y:S02]  /*4f80*/  LDG.E.U8 R7, desc[UR16][R30.64+0x39] ;  /* 0x000039101e077981 */ /* 0x000364000c1e1100 */
.L_x_103:
[----:B------:R-:W-:Y:S05]  /*4f90*/  BSYNC B1 ;  /* 0x0000000000017941 */ /* 0x000fea0003800000 */
.L_x_102:
[----:B-----5:R-:W-:Y:S01]  /*4fa0*/  LOP3.LUT R7, R7, 0xff, RZ, 0xc0, !PT ;  /* 0x000000ff07077812 */ /* 0x020fe200078ec0ff */
[----:B------:R-:W-:Y:S01]  /*4fb0*/  BSSY B1, `(.L_x_104) ;  /* 0x0000013000017945 */ /* 0x000fe20003800000 */
[----:B------:R-:W-:Y:S02]  /*4fc0*/  IADD3 R29, P0, R35, 0x80, RZ ;  /* 0x00000080231d7810 */ /* 0x000fe40007f1e0ff */
[----:B------:R-:W-:-:S03]  /*4fd0*/  F2FP.F16.E4M3.UNPACK_B R7, R7 ;  /* 0x00000007ff07723e */ /* 0x000fc600020006ff */
[----:B0-----:R-:W-:Y:S01]  /*4fe0*/  IMAD.X R17, RZ, RZ, R25, P0 ;  /* 0x000000ffff117224 */ /* 0x001fe200000e0619 */
        /* <DEDUP_REMOVED lines=9> */
[----:B-123--:R-:W-:Y:S02]  /*5080*/  F2FP.SATFINITE.E4M3.F32.PACK_AB_MERGE_C R31, RZ, R7, RZ ;  /* 0x00000007ff1f723e */ /* 0x00efe400048070ff */
[----:B------:R-:W-:Y:S02]  /*5090*/  IADD3.X R17, R17, UR11, R29, P2, !PT ;  /* 0x0000000b11117c10 */ /* 0x000fe400097fe41d */
[----:B------:R-:W-:Y:S01]  /*50a0*/  PRMT R7, RZ, 0x7610, R7 ;  /* 0x00007610ff077816 */ /* 0x000fe20000000007 */
[----:B------:R0:W-:Y:S01]  /*50b0*/  @!P1 STG.E.U8 desc[UR16][R14.64+0x39], R31 ;  /* 0x0000391f0e009986 */ /* 0x0001e2000c101110 */
[----:B------:R-:W-:Y:S05]  /*50c0*/  @P4 BRA `(.L_x_105) ;  /* 0x0000000000044947 */ /* 0x000fea0003800000 */
[----:B------:R1:W5:Y:S02]  /*50d0*/  LDG.E.U8 R7, desc[UR16][R16.64] ;  /* 0x0000001010077981 */ /* 0x000364000c1e1100 */
.L_x_105:
[----:B------:R-:W-:Y:S05]  /*50e0*/  BSYNC B1 ;  /* 0x0000000000017941 */ /* 0x000fea0003800000 */
.L_x_104:
[----:B-----5:R-:W-:Y:S01]  /*50f0*/  LOP3.LUT R7, R7, 0xff, RZ, 0xc0, !PT ;  /* 0x000000ff07077812 */ /* 0x020fe200078ec0ff */
[----:B------:R-:W-:Y:S01]  /*5100*/  BSSY B1, `(.L_x_106) ;  /* 0x000000b000017945 */ /* 0x000fe20003800000 */
[----:B------:R-:W-:Y:S02]  /*5110*/  ISETP.LT.OR P2, PT, R33, 0x2, !P0 ;  /* 0x000000022100780c */ /* 0x000fe40004741670 */
[----:B------:R-:W-:-:S05]  /*5120*/  F2FP.F16.E4M3.UNPACK_B R7, R7 ;  /* 0x00000007ff07723e */ /* 0x000fca00020006ff */
[----:B0-----:R-:W-:Y:S01]  /*5130*/  HADD2.F32 R14, -RZ, R7.H0_H0 ;  /* 0x20000007ff0e7230 */ /* 0x001fe20000004100 */
[----:B------:R-:W-:-:S04]  /*5140*/  PRMT R7, RZ, 0x7610, R7 ;  /* 0x00007610ff077816 */ /* 0x000fc80000000007 */
[----:B------:R-:W-:-:S04]  /*5150*/  FMUL R14, R14, R9 ;  /* 0x000000090e0e7220 */ /* 0x000fc80000400000 */
[----:B------:R-:W-:-:S05]  /*5160*/  FFMA R14, R115, R8, R14 ;  /* 0x00000008730e7223 */ /* 0x000fca000000000e */
[----:B------:R-:W-:-:S05]  /*5170*/  F2FP.SATFINITE.E4M3.F32.PACK_AB_MERGE_C R15, RZ, R14, RZ ;  /* 0x0000000eff0f723e */ /* 0x000fca00048070ff */
[----:B------:R0:W-:Y:S01]  /*5180*/  @!P4 STG.E.U8 desc[UR16][R12.64], R15 ;  /* 0x0000000f0c00c986 */ /* 0x0001e2000c101110 */
[----:B------:R-:W-:Y:S05]  /*5190*/  @P2 BRA `(.L_x_107) ;  /* 0x0000000000042947 */ /* 0x000fea0003800000 */
[----:B------:R2:W5:Y:S02]  /*51a0*/  LDG.E.U8 R7, desc[UR16][R16.64+0x1] ;  /* 0x0000011010077981 */ /* 0x000564000c1e1100 */
.L_x_107:
[----:B------:R-:W-:Y:S05]  /*51b0*/  BSYNC B1 ;  /* 0x0000000000017941 */ /* 0x000fea0003800000 */
.L_x_106:
[----:B-----5:R-:W-:Y:S01]  /*51c0*/  LOP3.LUT R7, R7, 0xff, RZ, 0xc0, !PT ;  /* 0x000000ff07077812 */ /* 0x020fe200078ec0ff */
[----:B------:R-:W-:Y:S01]  /*51d0*/  BSSY B1, `(.L_x_108) ;  /* 0x0000013000017945 */ /* 0x000fe20003800000 */
[----:B------:R-:W-:Y:S02]  /*51e0*/  IADD3 R35, P1, R35, 0x88, RZ ;  /* 0x0000008823237810 */ /* 0x000fe40007f3e0ff */
[----:B------:R-:W-:-:S03]  /*51f0*/  F2FP.F16.E4M3.UNPACK_B R7, R7 ;  /* 0x00000007ff07723e */ /* 0x000fc600020006ff */
[----:B------:R-:W-:Y:S01]  /*5200*/  IMAD.X R24, RZ, RZ, R25, P1 ;  /* 0x000000ffff187224 */ /* 0x000fe200008e0619 */
[----:B------:R-:W-:Y:S01]  /*5210*/  ISETP.GE.AND P1, PT, R34, 0x89, PT ;  /* 0x000000892200780c */ /* 0x000fe20003f26270 */
[----:B------:R-:W-:Y:S02]  /*5220*/  HADD2.F32 R14, -RZ, R7.H0_H0 ;  /* 0x20000007ff0e7230 */ /* 0x000fe40000004100 */
[----:B------:R-:W-:Y:S01]  /*5230*/  IMAD R24, R24, UR6, RZ ;  /* 0x0000000618187c24 */ /* 0x000fe2000f8e02ff */
[----:B------:R-:W-:Y:S01]  /*5240*/  ISETP.LT.OR P5, PT, R33, 0x1, !P1 ;  /* 0x000000012100780c */ /* 0x000fe20004fa1670 */
[----:B------:R-:W-:-:S04]  /*5250*/  IMAD.WIDE.U32 R26, R35, UR6, R26 ;  /* 0x00000006231a7c25 */ /* 0x000fc8000f8e001a */
[----:B------:R-:W-:Y:S01]  /*5260*/  FMUL R7, R14, R9 ;  /* 0x000000090e077220 */ /* 0x000fe20000400000 */
[----:B------:R-:W-:-:S03]  /*5270*/  IMAD R35, R35, UR7, R24 ;  /* 0x0000000723237c24 */ /* 0x000fc6000f8e0218 */
[----:B------:R-:W-:Y:S01]  /*5280*/  FFMA R7, R110, R8, R7 ;  /* 0x000000086e077223 */ /* 0x000fe20000000007 */
[----:B------:R-:W-:-:S04]  /*5290*/  IADD3 R14, P4, R26, UR10, RZ ;  /* 0x0000000a1a0e7c10 */ /* 0x000fc8000ff9e0ff */
[----:B------:R-:W-:Y:S02]  /*52a0*/  F2FP.SATFINITE.E4M3.F32.PACK_AB_MERGE_C R25, RZ, R7, RZ ;  /* 0x00000007ff19723e */ /* 0x000fe400048070ff */
[----:B0-----:R-:W-:Y:S02]  /*52b0*/  IADD3.X R15, R27, UR11, R35, P4, !PT ;  /* 0x0000000b1b0f7c10 */ /* 0x001fe4000a7fe423 */
[----:B------:R-:W-:Y:S01]  /*52c0*/  PRMT R7, RZ, 0x7610, R7 ;  /* 0x00007610ff077816 */ /* 0x000fe20000000007 */
[----:B------:R0:W-:Y:S01]  /*52d0*/  @!P2 STG.E.U8 desc[UR16][R12.64+0x1], R25 ;  /* 0x000001190c00a986 */ /* 0x0001e2000c101110 */
[----:B------:R-:W-:Y:S05]  /*52e0*/  @P5 BRA `(.L_x_109) ;  /* 0x0000000000045947 */ /* 0x000fea0003800000 */
[----:B------:R3:W5:Y:S02]  /*52f0*/  LDG.E.U8 R7, desc[UR16][R14.64] ;  /* 0x000000100e077981 */ /* 0x000764000c1e1100 */
.L_x_109:
[----:B------:R-:W-:Y:S05]  /*5300*/  BSYNC B1 ;  /* 0x0000000000017941 */ /* 0x000fea0003800000 */
.L_x_108:
        /* <DEDUP_REMOVED lines=8> */
[----:B0-----:R-:W-:-:S05]  /*5390*/  F2FP.SATFINITE.E4M3.F32.PACK_AB_MERGE_C R25, RZ, R24, RZ ;  /* 0x00000018ff19723e */ /* 0x001fca00048070ff */
[----:B------:R0:W-:Y:S01]  /*53a0*/  @!P5 STG.E.U8 desc[UR16][R10.64], R25 ;  /* 0x000000190a00d986 */ /* 0x0001e2000c101110 */
[----:B------:R-:W-:Y:S05]  /*53b0*/  @P2 BRA `(.L_x_111) ;  /* 0x0000000000042947 */ /* 0x000fea0003800000 */
[----:B------:R4:W5:Y:S02]  /*53c0*/  LDG.E.U8 R7, desc[UR16][R14.64+0x1] ;  /* 0x000001100e077981 */ /* 0x000964000c1e1100 */
.L_x_111:
[----:B------:R-:W-:Y:S05]  /*53d0*/  BSYNC B1 ;  /* 0x0000000000017941 */ /* 0x000fea0003800000 */
.L_x_110:
[----:B-----5:R-:W-:Y:S01]  /*53e0*/  LOP3.LUT R7, R7, 0xff, RZ, 0xc0, !PT ;  /* 0x000000ff07077812 */ /* 0x020fe200078ec0ff */
[----:B------:R-:W-:Y:S01]  /*53f0*/  BSSY B1, `(.L_x_112) ;  /* 0x000000b000017945 */ /* 0x000fe20003800000 */
[----:B------:R-:W-:Y:S02]  /*5400*/  ISETP.LT.OR P4, PT, R33, 0x9, !P0 ;  /* 0x000000092100780c */ /* 0x000fe40004781670 */
[----:B------:R-:W-:-:S05]  /*5410*/  F2FP.F16.E4M3.UNPACK_B R7, R7 ;  /* 0x00000007ff07723e */ /* 0x000fca00020006ff */
[----:B------:R-:W-:-:S05]  /*5420*/  HADD2.F32 R24, -RZ, R7.H0_H0 ;  /* 0x20000007ff187230 */ /* 0x000fca0000004100 */
[----:B------:R-:W-:-:S04]  /*5430*/  FMUL R7, R24, R9 ;  /* 0x0000000918077220 */ /* 0x000fc80000400000 */
[----:B------:R-:W-:-:S05]  /*5440*/  FFMA R7, R108, R8, R7 ;  /* 0x000000086c077223 */ /* 0x000fca0000000007 */
[----:B0-----:R-:W-:Y:S02]  /*5450*/  F2FP.SATFINITE.E4M3.F32.PACK_AB_MERGE_C R25, RZ, R7, RZ ;  /* 0x00000007ff19723e */ /* 0x001fe400048070ff */
[----:B------:R-:W-:-:S03]  /*5460*/  PRMT R7, RZ, 0x7610, R7 ;  /* 0x00007610ff077816 */ /* 0x000fc60000000007 */
[----:B------:R0:W-:Y:S01]  /*5470*/  @!P2 STG.E.U8 desc[UR16][R10.64+0x1], R25 ;  /* 0x000001190a00a986 */ /* 0x0001e2000c101110 */
[----:B------:R-:W-:Y:S05]  /*5480*/  @P4 BRA `(.L_x_113) ;  /* 0x0000000000044947 */ /* 0x000fea0003800000 */
[----:B------:R0:W5:Y:S02]  /*5490*/  LDG.E.U8 R7, desc[UR16][R16.64+0x8] ;  /* 0x0000081010077981 */ /* 0x000164000c1e1100 */
.L_x_113:
[----:B------:R-:W-:Y:S05]  /*54a0*/  BSYNC B1 ;  /* 0x0000000000017941 */ /* 0x000fea0003800000 */
.L_x_112:
        /* <DEDUP_REMOVED lines=12> */
.L_x_115:
[----:B------:R-:W-:Y:S05]  /*5570*/  BSYNC B1 ;  /* 0x0000000000017941 */ /* 0x000fea0003800000 */
.L_x_114:
        /* <DEDUP_REMOVED lines=12> */
.L_x_117:
[----:B------:R-:W-:Y:S05]  /*5640*/  BSYNC B1 ;  /* 0x0000000000017941 */ /* 0x000fea0003800000 */
.L_x_116:
        /* <DEDUP_REMOVED lines=12> */
.L_x_119:
[----:B------:R-:W-:Y:S05]  /*5710*/  BSYNC B1 ;  /* 0x0000000000017941 */ /* 0x000fea0003800000 */
.L_x_118:
        /* <DEDUP_REMOVED lines=12> */
.L_x_121:
[----:B------:R-:W-:Y:S05]  /*57e0*/  BSYNC B1 ;  /* 0x0000000000017941 */ /* 0x000fea0003800000 */
.L_x_120:
        /* <DEDUP_REMOVED lines=12> */
.L_x_123:
[----:B------:R-:W-:Y:S05]  /*58b0*/  BSYNC B1 ;  /* 0x0000000000017941 */ /* 0x000fea0003800000 */
.L_x_122:
        /* <DEDUP_REMOVED lines=12> */
.L_x_125:
[----:B------:R-:W-:Y:S05]  /*5980*/  BSYNC B1 ;  /* 0x0000000000017941 */ /* 0x000fea0003800000 */
.L_x_124:
        /* <DEDUP_REMOVED lines=12> */
.L_x_127:
[----:B------:R-:W-:Y:S05]  /*5a50*/  BSYNC B1 ;  /* 0x0000000000017941 */ /* 0x000fea0003800000 */
.L_x_126:
        /* <DEDUP_REMOVED lines=12> */
.L_x_129:
[----:B------:R-:W-:Y:S05]  /*5b20*/  BSYNC B1 ;  /* 0x0000000000017941 */ /* 0x000fea0003800000 */
.L_x_128:
        /* <DEDUP_REMOVED lines=12> */
.L_x_131:
[----:B------:R-:W-:Y:S05]  /*5bf0*/  BSYNC B1 ;  /* 0x0000000000017941 */ /* 0x000fea0003800000 */
.L_x_130:
        /* <DEDUP_REMOVED lines=12> */
.L_x_133:
[----:B------:R-:W-:Y:S05]  /*5cc0*/  BSYNC B1 ;  /* 0x0000000000017941 */ /* 0x000fea0003800000 */
.L_x_132:
        /* <DEDUP_REMOVED lines=12> */
.L_x_135:
[----:B------:R-:W-:Y:S05]  /*5d90*/  BSYNC B1 ;  /* 0x0000000000017941 */ /* 0x000fea0003800000 */
.L_x_134:
        /* <DEDUP_REMOVED lines=12> */
.L_x_137:
[----:B------:R-:W-:Y:S05]  /*5e60*/  BSYNC B1 ;  /* 0x0000000000017941 */ /* 0x000fea0003800000 */
.L_x_136:
        /* <DEDUP_REMOVED lines=12> */
.L_x_139:
[----:B------:R-:W-:Y:S05]  /*5f30*/  BSYNC B1 ;  /* 0x0000000000017941 */ /* 0x000fea0003800000 */
.L_x_138:
        /* <DEDUP_REMOVED lines=12> */
.L_x_141:
[----:B------:R-:W-:Y:S05]  /*6000*/  BSYNC B1 ;  /* 0x0000000000017941 */ /* 0x000fea0003800000 */
.L_x_140:
        /* <DEDUP_REMOVED lines=12> */
.L_x_143:
[----:B------:R-:W-:Y:S05]  /*60d0*/  BSYNC B1 ;  /* 0x0000000000017941 */ /* 0x000fea0003800000 */
.L_x_142:
        /* <DEDUP_REMOVED lines=12> */
.L_x_145:
[----:B------:R-:W-:Y:S05]  /*61a0*/  BSYNC B1 ;  /* 0x0000000000017941 */ /* 0x000fea0003800000 */
.L_x_144:
        /* <DEDUP_REMOVED lines=12> */
.L_x_147:
[----:B------:R-:W-:Y:S05]  /*6270*/  BSYNC B1 ;  /* 0x0000000000017941 */ /* 0x000fea0003800000 */
.L_x_146:
        /* <DEDUP_REMOVED lines=12> */
.L_x_149:
[----:B------:R-:W-:Y:S05]  /*6340*/  BSYNC B1 ;  /* 0x0000000000017941 */ /* 0x000fea0003800000 */
.L_x_148:
        /* <DEDUP_REMOVED lines=12> */
.L_x_151:
[----:B------:R-:W-:Y:S05]  /*6410*/  BSYNC B1 ;  /* 0x0000000000017941 */ /* 0x000fea0003800000 */
.L_x_150:
        /* <DEDUP_REMOVED lines=12> */
.L_x_153:
[----:B------:R-:W-:Y:S05]  /*64e0*/  BSYNC B1 ;  /* 0x0000000000017941 */ /* 0x000fea0003800000 */
.L_x_152:
        /* <DEDUP_REMOVED lines=12> */
.L_x_155:
[----:B------:R-:W-:Y:S05]  /*65b0*/  BSYNC B1 ;  /* 0x0000000000017941 */ /* 0x000fea0003800000 */
.L_x_154:
        /* <DEDUP_REMOVED lines=12> */
.L_x_157:
[----:B------:R-:W-:Y:S05]  /*6680*/  BSYNC B1 ;  /* 0x0000000000017941 */ /* 0x000fea0003800000 */
.L_x_156:
        /* <DEDUP_REMOVED lines=12> */
.L_x_159:
[----:B------:R-:W-:Y:S05]  /*6750*/  BSYNC B1 ;  /* 0x0000000000017941 */ /* 0x000fea0003800000 */
.L_x_158:
        /* <DEDUP_REMOVED lines=12> */
.L_x_161:
[----:B------:R-:W-:Y:S05]  /*6820*/  BSYNC B1 ;  /* 0x0000000000017941 */ /* 0x000fea0003800000 */
.L_x_160:
        /* <DEDUP_REMOVED lines=12> */
.L_x_163:
[----:B------:R-:W-:Y:S05]  /*68f0*/  BSYNC B1 ;  /* 0x0000000000017941 */ /* 0x000fea0003800000 */
.L_x_162:
[----:B-----5:R-:W-:Y:S01]  /*6900*/  LOP3.LUT R7, R7, 0xff, RZ, 0xc0, !PT ;  /* 0x000000ff07077812 */ /* 0x020fe200078ec0ff */
[----:B------:R-:W-:Y:S01]  /*6910*/  BSSY B1, `(.L_x_164) ;  /* 0x000000b000017945 */ /* 0x000fe20003800000 */
[----:B------:R-:W-:Y:S02]  /*6920*/  ISETP.LT.OR P2, PT, R33, 0x39, !P1 ;  /* 0x000000392100780c */ /* 0x000fe40004f41670 */
[----:B------:R-:W-:-:S05]  /*6930*/  F2FP.F16.E4M3.UNPACK_B R7, R7 ;  /* 0x00000007ff07723e */ /* 0x000fca00020006ff */
[----:B012---:R-:W-:-:S05]  /*6940*/  HADD2.F32 R16, -RZ, R7.H0_H0 ;  /* 0x20000007ff107230 */ /* 0x007fca0000004100 */
[----:B------:R-:W-:-:S04]  /*6950*/  FMUL R7, R16, R9 ;  /* 0x0000000910077220 */ /* 0x000fc80000400000 */
[----:B------:R-:W-:-:S05]  /*6960*/  FFMA R7, R18, R8, R7 ;  /* 0x0000000812077223 */ /* 0x000fca0000000007 */
[----:B------:R-:W-:Y:S02]  /*6970*/  F2FP.SATFINITE.E4M3.F32.PACK_AB_MERGE_C R17, RZ, R7, RZ ;  /* 0x00000007ff11723e */ /* 0x000fe400048070ff */
[----:B------:R-:W-:-:S03]  /*6980*/  PRMT R7, RZ, 0x7610, R7 ;  /* 0x00007610ff077816 */ /* 0x000fc60000000007 */
[----:B------:R0:W-:Y:S01]  /*6990*/  @!P0 STG.E.U8 desc[UR16][R12.64+0x39], R17 ;  /* 0x000039110c008986 */ /* 0x0001e2000c101110 */
[----:B------:R-:W-:Y:S05]  /*69a0*/  @P2 BRA `(.L_x_165) ;  /* 0x0000000000042947 */ /* 0x000fea0003800000 */
[----:B------:R1:W5:Y:S02]  /*69b0*/  LDG.E.U8 R7, desc[UR16][R14.64+0x38] ;  /* 0x000038100e077981 */ /* 0x000364000c1e1100 */
.L_x_165:
[----:B------:R-:W-:Y:S05]  /*69c0*/  BSYNC B1 ;  /* 0x0000000000017941 */ /* 0x000fea0003800000 */
.L_x_164:
        /* <DEDUP_REMOVED lines=12> */
.L_x_167:
[----:B------:R-:W-:Y:S05]  /*6a90*/  BSYNC B1 ;  /* 0x0000000000017941 */ /* 0x000fea0003800000 */
.L_x_166:
[----:B------:R-:W-:Y:S05]  /*6aa0*/  @P1 BRA `(.L_x_168) ;  /* 0x0000001000301947 */ /* 0x000fea0003800000 */
[----:B-----5:R-:W-:-:S04]  /*6ab0*/  LOP3.LUT R7, R7, 0xff, RZ, 0xc0, !PT ;  /* 0x000000ff07077812 */ /* 0x020fc800078ec0ff */
[----:B------:R-:W-:-:S05]  /*6ac0*/  F2FP.F16.E4M3.UNPACK_B R7, R7 ;  /* 0x00000007ff07723e */ /* 0x000fca00020006ff */
[----:B------:R-:W-:-:S05]  /*6ad0*/  HADD2.F32 R12, -RZ, R7.H0_H0 ;  /* 0x20000007ff0c7230 */ /* 0x000fca0000004100 */
[----:B------:R-:W-:-:S04]  /*6ae0*/  FMUL R7, R12, R9 ;  /* 0x000000090c077220 */ /* 0x000fc80000400000 */
[----:B------:R-:W-:-:S05]  /*6af0*/  FFMA R7, R20, R8, R7 ;  /* 0x0000000814077223 */ /* 0x000fca0000000007 */
[----:B------:R-:W-:-:S05]  /*6b00*/  F2FP.SATFINITE.E4M3.F32.PACK_AB_MERGE_C R7, RZ, R7, RZ ;  /* 0x00000007ff07723e */ /* 0x000fca00048070ff */
[----:B------:R0:W-:Y:S01]  /*6b10*/  STG.E.U8 desc[UR16][R10.64+0x39], R7 ;  /* 0x000039070a007986 */ /* 0x0001e2000c101110 */
[----:B------:R-:W-:Y:S05]  /*6b20*/  BRA `(.L_x_168) ;  /* 0x0000001000107947 */ /* 0x000fea0003800000 */
.L_x_39:
[C---:B------:R-:W-:Y:S01]  /*6b30*/  ISETP.GE.AND P0, PT, R34.reuse, 0x1, PT ;  /* 0x000000012200780c */ /* 0x040fe20003f06270 */
[-C--:B--2---:R-:W-:Y:S01]  /*6b40*/  FMUL R147, R147, R8.reuse ;  /* 0x0000000893937220 */ /* 0x084fe20000400000 */
[----:B------:R-:W-:Y:S01]  /*6b50*/  ISETP.GE.AND P2, PT, R34, 0x9, PT ;  /* 0x000000092200780c */ /* 0x000fe20003f46270 */
[-C--:B------:R-:W-:Y:S01]  /*6b60*/  FMUL R142, R142, R8.reuse ;  /* 0x000000088e8e7220 */ /* 0x080fe20000400000 */
[----:B------:R-:W-:Y:S01]  /*6b70*/  ISETP.LT.OR P1, PT, R33, 0x1, !P0 ;  /* 0x000000012100780c */ /* 0x000fe20004721670 */
[-C--:B------:R-:W-:Y:S01]  /*6b80*/  FMUL R145, R145, R8.reuse ;  /* 0x0000000891917220 */ /* 0x080fe20000400000 */
[----:B------:R-:W-:Y:S01]  /*6b90*/  F2FP.SATFINITE.E4M3.F32.PACK_AB_MERGE_C R147, RZ, R147, RZ ;  /* 0x00000093ff93723e */ /* 0x000fe200048070ff */
[-C--:B------:R-:W-:Y:S01]  /*6ba0*/  FMUL R140, R140, R8.reuse ;  /* 0x000000088c8c7220 */ /* 0x080fe20000400000 */
[----:B------:R-:W-:Y:S01]  /*6bb0*/  ISETP.LT.OR P4, PT, R33, 0x2, !P0 ;  /* 0x000000022100780c */ /* 0x000fe20004781670 */
[-C--:B------:R-:W-:Y:S01]  /*6bc0*/  FMUL R143, R143, R8.reuse ;  /* 0x000000088f8f7220 */ /* 0x080fe20000400000 */
[C---:B------:R-:W-:Y:S01]  /*6bd0*/  ISETP.LT.OR P5, PT, R33.reuse, 0x1, !P2 ;  /* 0x000000012100780c */ /* 0x040fe200057a1670 */
[-C--:B------:R-:W-:Y:S01]  /*6be0*/  FMUL R138, R138, R8.reuse ;  /* 0x000000088a8a7220 */ /* 0x080fe20000400000 */
[----:B------:R-:W-:Y:S01]  /*6bf0*/  ISETP.LT.OR P6, PT, R33, 0x2, !P2 ;  /* 0x000000022100780c */ /* 0x000fe200057c1670 */
[----:B------:R-:W-:Y:S01]  /*6c00*/  FMUL R141, R141, R8 ;  /* 0x000000088d8d7220 */ /* 0x000fe20000400000 */
[----:B------:R-:W-:Y:S01]  /*6c10*/  F2FP.SATFINITE.E4M3.F32.PACK_AB_MERGE_C R7, RZ, R142, RZ ;  /* 0x0000008eff07723e */ /* 0x000fe200048070ff */
[-C--:B------:R-:W-:Y:S01]  /*6c20*/  FMUL R136, R136, R8.reuse ;  /* 0x0000000888887220 */ /* 0x080fe20000400000 */
[----:B------:R-:W-:Y:S01]  /*6c30*/  F2FP.SATFINITE.E4M3.F32.PACK_AB_MERGE_C R145, RZ, R145, RZ ;  /* 0x00000091ff91723e */ /* 0x000fe200048070ff */
[----:B------:R-:W-:Y:S01]  /*6c40*/  @!P1 STG.E.U8 desc[UR16][R16.64], R147 ;  /* 0x0000009310009986 */ /* 0x000fe2000c101110 */
[----:B------:R-:W-:Y:S01]  /*6c50*/  ISETP.LT.OR P1, PT, R33, 0x9, !P0 ;  /* 0x000000092100780c */ /* 0x000fe20004721670 */
[----:B------:R-:W-:Y:S01]  /*6c60*/  FMUL R139, R139, R8 ;  /* 0x000000088b8b7220 */ /* 0x000fe20000400000 */
[----:B------:R-:W-:Y:S01]  /*6c70*/  F2FP.SATFINITE.E4M3.F32.PACK_AB_MERGE_C R25, RZ, R140, RZ ;  /* 0x0000008cff19723e */ /* 0x000fe200048070ff */
[----:B------:R0:W-:Y:S01]  /*6c80*/  @!P4 STG.E.U8 desc[UR16][R16.64+0x1], R7 ;  /* 0x000001071000c986 */ /* 0x0001e2000c101110 */
[----:B------:R-:W-:Y:S01]  /*6c90*/  F2FP.SATFINITE.E4M3.F32.PACK_AB_MERGE_C R143, RZ, R143, RZ ;  /* 0x0000008fff8f723e */ /* 0x000fe200048070ff */
[-C--:B------:R-:W-:Y:S01]  /*6ca0*/  FMUL R134, R134, R8.reuse ;  /* 0x0000000886867220 */ /* 0x080fe20000400000 */
[C---:B------:R-:W-:Y:S01]  /*6cb0*/  ISETP.LT.OR P4, PT, R33.reuse, 0xa, !P0 ;  /* 0x0000000a2100780c */ /* 0x040fe20004781670 */
[----:B------:R-:W-:Y:S01]  /*6cc0*/  @!P5 STG.E.U8 desc[UR16][R14.64], R145 ;  /* 0x000000910e00d986 */ /* 0x000fe2000c101110 */
[----:B------:R-:W-:Y:S01]  /*6cd0*/  ISETP.LT.OR P5, PT, R33, 0x9, !P2 ;  /* 0x000000092100780c */ /* 0x000fe200057a1670 */
[-C--:B------:R-:W-:Y:S01]  /*6ce0*/  FMUL R137, R137, R8.reuse ;  /* 0x0000000889897220 */ /* 0x080fe20000400000 */
[----:B------:R-:W-:Y:S01]  /*6cf0*/  F2FP.SATFINITE.E4M3.F32.PACK_AB_MERGE_C R141, RZ, R141, RZ ;  /* 0x0000008dff8d723e */ /* 0x000fe200048070ff */
[----:B------:R1:W-:Y:S01]  /*6d00*/  @!P6 STG.E.U8 desc[UR16][R14.64+0x1], R25 ;  /* 0x000001190e00e986 */ /* 0x0003e2000c101110 */
[C---:B------:R-:W-:Y:S01]  /*6d10*/  ISETP.LT.OR P6, PT, R33.reuse, 0xa, !P2 ;  /* 0x0000000a2100780c */ /* 0x040fe200057c1670 */
[-C--:B------:R-:W-:Y:S01]  /*6d20*/  FMUL R132, R132, R8.reuse ;  /* 0x0000000884847220 */ /* 0x080fe20000400000 */
[----:B------:R-:W-:Y:S01]  /*6d30*/  F2FP.SATFINITE.E4M3.F32.PACK_AB_MERGE_C R139, RZ, R139, RZ ;  /* 0x0000008bff8b723e */ /* 0x000fe200048070ff */
[----:B------:R-:W-:Y:S01]  /*6d40*/  @!P1 STG.E.U8 desc[UR16][R16.64+0x8], R143 ;  /* 0x0000088f10009986 */ /* 0x000fe2000c101110 */
[----:B------:R-:W-:Y:S01]  /*6d50*/  ISETP.LT.OR P1, PT, R33, 0x11, !P0 ;  /* 0x000000112100780c */ /* 0x000fe20004721670 */
[----:B------:R-:W-:Y:S01]  /*6d60*/  FMUL R135, R135, R8 ;  /* 0x0000000887877220 */ /* 0x000fe20000400000 */
[----:B0-----:R-:W-:Y:S01]  /*6d70*/  F2FP.SATFINITE.E4M3.F32.PACK_AB_MERGE_C R7, RZ, R138, RZ ;  /* 0x0000008aff07723e */ /* 0x001fe200048070ff */
[-C--:B------:R-:W-:Y:S01]  /*6d80*/  FMUL R130, R130, R8.reuse ;  /* 0x0000000882827220 */ /* 0x080fe20000400000 */
[----:B------:R-:W-:Y:S01]  /*6d90*/  F2FP.SATFINITE.E4M3.F32.PACK_AB_MERGE_C R137, RZ, R137, RZ ;  /* 0x00000089ff89723e */ /* 0x000fe200048070ff */
[----:B------:R-:W-:Y:S01]  /*6da0*/  FMUL R133, R133, R8 ;  /* 0x0000000885857220 */ /* 0x000fe20000400000 */
[----:B------:R-:W-:Y:S01]  /*6db0*/  F2FP.SATFINITE.E4M3.F32.PACK_AB_MERGE_C R135, RZ, R135, RZ ;  /* 0x00000087ff87723e */ /* 0x000fe200048070ff */
[----:B------:R0:W-:Y:S01]  /*6dc0*/  @!P4 STG.E.U8 desc[UR16][R16.64+0x9], R7 ;  /* 0x000009071000c986 */ /* 0x0001e2000c101110 */
[----:B-1----:R-:W-:Y:S01]  /*6dd0*/  F2FP.SATFINITE.E4M3.F32.PACK_AB_MERGE_C R25, RZ, R136, RZ ;  /* 0x00000088ff19723e */ /* 0x002fe200048070ff */
        /* <DEDUP_REMOVED lines=15> */
[-C--:B------:R-:W-:Y:S01]  /*6ed0*/  FMUL R127, R127, R8.reuse ;  /* 0x000000087f7f7220 */ /* 0x080fe20000400000 */
[----:B------:R-:W-:Y:S01]  /*6ee0*/  FMUL R122, R122, R8 ;  /* 0x000000087a7a7220 */ /* 0x000fe20000400000 */
[----:B------:R-:W-:Y:S01]  /*6ef0*/  F2FP.SATFINITE.E4M3.F32.PACK_AB_MERGE_C R129, RZ, R129, RZ ;  /* 0x00000081ff81723e */ /* 0x000fe200048070ff */
[----:B------:R0:W-:Y:S01]  /*6f00*/  @!P4 STG.E.U8 desc[UR16][R16.64+0x11], R7 ;  /* 0x000011071000c986 */ /* 0x0001e2000c101110 */
[----:B-1----:R-:W-:Y:S01]  /*6f10*/  F2FP.SATFINITE.E4M3.F32.PACK_AB_MERGE_C R25, RZ, R132, RZ ;  /* 0x00000084ff19723e */ /* 0x002fe200048070ff */
[-C--:B------:R-:W-:Y:S01]  /*6f20*/  FMUL R125, R125, R8.reuse ;  /* 0x000000087d7d7220 */ /* 0x080fe20000400000 */
[C---:B------:R-:W-:Y:S01]  /*6f30*/  ISETP.LT.OR P4, PT, R33.reuse, 0x1a, !P0 ;  /* 0x0000001a2100780c */ /* 0x040fe20004781670 */
[----:B------:R-:W-:Y:S01]  /*6f40*/  @!P5 STG.E.U8 desc[UR16][R14.64+0x10], R137 ;  /* 0x000010890e00d986 */ /* 0x000fe2000c101110 */
[C---:B------:R-:W-:Y:S01]  /*6f50*/  ISETP.LT.OR P5, PT, R33.reuse, 0x19, !P2 ;  /* 0x000000192100780c */ /* 0x040fe200057a1670 */
[-C--:B------:R-:W-:Y:S01]  /*6f60*/  FMUL R120, R120, R8.reuse ;  /* 0x0000000878787220 */ /* 0x080fe20000400000 */
[----:B------:R-:W-:Y:S01]  /*6f70*/  F2FP.SATFINITE.E4M3.F32.PACK_AB_MERGE_C R127, RZ, R127, RZ ;  /* 0x0000007fff7f723e */ /* 0x000fe200048070ff */
[----:B------:R1:W-:Y:S01]  /*6f80*/  @!P6 STG.E.U8 desc[UR16][R14.64+0x11], R25 ;  /* 0x000011190e00e986 */ /* 0x0003e2000c101110 */
[----:B------:R-:W-:Y:S01]  /*6f90*/  ISETP.LT.OR P6, PT, R33, 0x1a, !P2 ;  /* 0x0000001a2100780c */ /* 0x000fe200057c1670 */
        /* <DEDUP_REMOVED lines=8> */
[-C--:B------:R-:W-:Y:S01]  /*7020*/  FMUL R116, R116, R8.reuse ;  /* 0x0000000874747220 */ /* 0x080fe20000400000 */
[----:B------:R-:W-:Y:S01]  /*7030*/  FMUL R114, R114, R8 ;  /* 0x0000000872727220 */ /* 0x000fe20000400000 */
[----:B-1----:R-:W-:Y:S01]  /*7040*/  F2FP.SATFINITE.E4M3.F32.PACK_AB_MERGE_C R25, RZ, R128, RZ ;  /* 0x00000080ff19723e */ /* 0x002fe200048070ff */
[----:B------:R0:W-:Y:S01]  /*7050*/  @!P4 STG.E.U8 desc[UR16][R16.64+0x19], R7 ;  /* 0x000019071000c986 */ /* 0x0001e2000c101110 */
[----:B------:R-:W-:Y:S01]  /*7060*/  ISETP.LT.OR P4, PT, R33, 0x22, !P0 ;  /* 0x000000222100780c */ /* 0x000fe20004781670 */
[-C--:B------:R-:W-:Y:S01]  /*7070*/  FMUL R119, R119, R8.reuse ;  /* 0x0000000877777220 */ /* 0x080fe20000400000 */
[----:B------:R-:W-:Y:S01]  /*7080*/  F2FP.SATFINITE.E4M3.F32.PACK_AB_MERGE_C R121, RZ, R121, RZ ;  /* 0x00000079ff79723e */ /* 0x000fe200048070ff */
[----:B------:R-:W-:Y:S01]  /*7090*/  @!P5 STG.E.U8 desc[UR16][R14.64+0x18], R133 ;  /* 0x000018850e00d986 */ /* 0x000fe2000c101110 */
[----:B------:R-:W-:Y:S01]  /*70a0*/  ISETP.LT.OR P5, PT, R33, 0x21, !P2 ;  /* 0x000000212100780c */ /* 0x000fe200057a1670 */
[----:B------:R-:W-:Y:S01]  /*70b0*/  FMUL R117, R117, R8 ;  /* 0x0000000875757220 */ /* 0x000fe20000400000 */
[----:B------:R-:W-:Y:S01]  /*70c0*/  F2FP.SATFINITE.E4M3.F32.PACK_AB_MERGE_C R27, RZ, R114, RZ ;  /* 0x00000072ff1b723e */ /* 0x000fe200048070ff */
[----:B------:R1:W-:Y:S01]  /*70d0*/  @!P6 STG.E.U8 desc[UR16][R14.64+0x19], R25 ;  /* 0x000019190e00e986 */ /* 0x0003e2000c101110 */
[----:B------:R-:W-:Y:S01]  /*70e0*/  ISETP.LT.OR P6, PT, R33, 0x22, !P2 ;  /* 0x000000222100780c */ /* 0x000fe200057c1670 */
[-C--:B------:R-:W-:Y:S01]  /*70f0*/  FMUL R112, R112, R8.reuse ;  /* 0x0000000870707220 */ /* 0x080fe20000400000 */
[-C--:B------:R-:W-:Y:S01]  /*7100*/  FMUL R115, R115, R8.reuse ;  /* 0x0000000873737220 */ /* 0x080fe20000400000 */
        /* <DEDUP_REMOVED lines=39> */
[-C--:B------:R-:W-:Y:S01]  /*7380*/  FMUL R103, R103, R8.reuse ;  /* 0x0000000867677220 */ /* 0x080fe20000400000 */
[----:B------:R-:W-:Y:S01]  /*7390*/  @!P1 STG.E.U8 desc[UR16][R16.64+0x30], R123 ;  /* 0x0000307b10009986 */ /* 0x000fe2000c101110 */
[----:B------:R-:W-:Y:S01]  /*73a0*/  ISETP.LT.OR P1, PT, R33, 0x39, !P0 ;  /* 0x000000392100780c */ /* 0x000fe20004721670 */
[-C--:B------:R-:W-:Y:S01]  /*73b0*/  FMUL R101, R101, R8.reuse ;  /* 0x0000000865657220 */ /* 0x080fe20000400000 */
[----:B------:R-:W-:Y:S01]  /*73c0*/  ISETP.LT.OR P0, PT, R33, 0x3a, !P0 ;  /* 0x0000003a2100780c */ /* 0x000fe20004701670 */
[----:B------:R-:W-:Y:S01]  /*73d0*/  FMUL R96, R96, R8 ;  /* 0x0000000860607220 */ /* 0x000fe20000400000 */
[----:B0-----:R-:W-:Y:S01]  /*73e0*/  F2FP.SATFINITE.E4M3.F32.PACK_AB_MERGE_C R7, RZ, R118, RZ ;  /* 0x00000076ff07723e */ /* 0x001fe200048070ff */
[-C--:B------:R-:W-:Y:S01]  /*73f0*/  FMUL R94, R94, R8.reuse ;  /* 0x000000085e5e7220 */ /* 0x080fe20000400000 */
[----:B------:R-:W-:Y:S01]  /*7400*/  F2FP.SATFINITE.E4M3.F32.PACK_AB_MERGE_C R105, RZ, R105, RZ ;  /* 0x00000069ff69723e */ /* 0x000fe200048070ff */
[----:B------:R-:W-:Y:S01]  /*7410*/  FMUL R97, R97, R8 ;  /* 0x0000000861617220 */ /* 0x000fe20000400000 */
[----:B-1----:R-:W-:Y:S01]  /*7420*/  F2FP.SATFINITE.E4M3.F32.PACK_AB_MERGE_C R25, RZ, R116, RZ ;  /* 0x00000074ff19723e */ /* 0x002fe200048070ff */
[----:B------:R0:W-:Y:S01]  /*7430*/  @!P4 STG.E.U8 desc[UR16][R16.64+0x31], R7 ;  /* 0x000031071000c986 */ /* 0x0001e2000c101110 */
[----:B------:R-:W-:Y:S01]  /*7440*/  ISETP.LT.OR P4, PT, R33, 0x39, !P2 ;  /* 0x000000392100780c */ /* 0x000fe20005781670 */
[-C--:B------:R-:W-:Y:S01]  /*7450*/  FMUL R99, R99, R8.reuse ;  /* 0x0000000863637220 */ /* 0x080fe20000400000 */
[----:B------:R-:W-:Y:S01]  /*7460*/  ISETP.LT.OR P2, PT, R33, 0x3a, !P2 ;  /* 0x0000003a2100780c */ /* 0x000fe20005741670 */
[----:B------:R-:W-:Y:S01]  /*7470*/  @!P5 STG.E.U8 desc[UR16][R14.64+0x30], R121 ;  /* 0x000030790e00d986 */ /* 0x000fe2000c101110 */
[----:B------:R-:W-:Y:S01]  /*7480*/  F2FP.SATFINITE.E4M3.F32.PACK_AB_MERGE_C R103, RZ, R103, RZ ;  /* 0x00000067ff67723e */ /* 0x000fe200048070ff */
[-C--:B------:R-:W-:Y:S01]  /*7490*/  FMUL R92, R92, R8.reuse ;  /* 0x000000085c5c7220 */ /* 0x080fe20000400000 */
[----:B------:R-:W-:Y:S01]  /*74a0*/  F2FP.SATFINITE.E4M3.F32.PACK_AB_MERGE_C R101, RZ, R101, RZ ;  /* 0x00000065ff65723e */ /* 0x000fe200048070ff */
[----:B------:R-:W-:Y:S01]  /*74b0*/  @!P6 STG.E.U8 desc[UR16][R14.64+0x31], R25 ;  /* 0x000031190e00e986 */ /* 0x000fe2000c101110 */
[----:B------:R-:W-:Y:S01]  /*74c0*/  F2FP.SATFINITE.E4M3.F32.PACK_AB_MERGE_C R97, RZ, R97, RZ ;  /* 0x00000061ff61723e */ /* 0x000fe200048070ff */
[-C--:B------:R-:W-:Y:S01]  /*74d0*/  FMUL R88, R88, R8.reuse ;  /* 0x0000000858587220 */ /* 0x080fe20000400000 */
[-C--:B------:R-:W-:Y:S01]  /*74e0*/  FMUL R95, R95, R8.reuse ;  /* 0x000000085f5f7220 */ /* 0x080fe20000400000 */
[----:B------:R-:W-:Y:S01]  /*74f0*/  @!P0 STG.E.U8 desc[UR16][R16.64+0x39], R27 ;  /* 0x0000391b10008986 */ /* 0x000fe2000c101110 */
[----:B------:R-:W-:Y:S01]  /*7500*/  ISETP.GE.AND P0, PT, R34, 0x81, PT ;  /* 0x000000812200780c */ /* 0x000fe20003f06270 */
[----:B------:R-:W-:Y:S01]  /*7510*/  FMUL R93, R93, R8 ;  /* 0x000000085d5d7220 */ /* 0x000fe20000400000 */
[----:B0-----:R-:W-:Y:S01]  /*7520*/  F2FP.SATFINITE.E4M3.F32.PACK_AB_MERGE_C R7, RZ, R112, RZ ;  /* 0x00000070ff07723e */ /* 0x001fe200048070ff */
[----:B------:R0:W-:Y:S01]  /*7530*/  @!P1 STG.E.U8 desc[UR16][R16.64+0x38], R119 ;  /* 0x0000387710009986 */ /* 0x0001e2000c101110 */
[C---:B------:R-:W-:Y:S01]  /*7540*/  ISETP.LT.OR P6, PT, R33.reuse, 0x1, !P0 ;  /* 0x000000012100780c */ /* 0x040fe200047c1670 */
[-C--:B------:R-:W-:Y:S01]  /*7550*/  FMUL R90, R90, R8.reuse ;  /* 0x000000085a5a7220 */ /* 0x080fe20000400000 */
[----:B------:R-:W-:Y:S01]  /*7560*/  ISETP.LT.OR P5, PT, R33, 0x2, !P0 ;  /* 0x000000022100780c */ /* 0x000fe200047a1670 */
[----:B------:R-:W-:Y:S01]  /*7570*/  @!P4 STG.E.U8 desc[UR16][R14.64+0x38], R117 ;  /* 0x000038750e00c986 */ /* 0x000fe2000c101110 */
[----:B------:R-:W-:Y:S01]  /*7580*/  ISETP.GE.AND P1, PT, R34, 0x89, PT ;  /* 0x000000892200780c */ /* 0x000fe20003f26270 */
[-C--:B------:R-:W-:Y:S01]  /*7590*/  FMUL R23, R23, R8.reuse ;  /* 0x0000000817177220 */ /* 0x080fe20000400000 */
[----:B------:R-:W-:Y:S01]  /*75a0*/  F2FP.SATFINITE.E4M3.F32.PACK_AB_MERGE_C R99, RZ, R99, RZ ;  /* 0x00000063ff63723e */ /* 0x000fe200048070ff */
[----:B------:R1:W-:Y:S01]  /*75b0*/  @!P2 STG.E.U8 desc[UR16][R14.64+0x39], R7 ;  /* 0x000039070e00a986 */ /* 0x0003e2000c101110 */
[----:B------:R-:W-:Y:S01]  /*75c0*/  ISETP.LT.OR P4, PT, R33, 0x1, !P1 ;  /* 0x000000012100780c */ /* 0x000fe20004f81670 */
[-C--:B------:R-:W-:Y:S01]  /*75d0*/  FMUL R91, R91, R8.reuse ;  /* 0x000000085b5b7220 */ /* 0x080fe20000400000 */
[----:B------:R-:W-:Y:S01]  /*75e0*/  ISETP.LT.OR P2, PT, R33, 0xa, !P0 ;  /* 0x0000000a2100780c */ /* 0x000fe20004741670 */
[----:B------:R-:W-:Y:S01]  /*75f0*/  FMUL R89, R89, R8 ;  /* 0x0000000859597220 */ /* 0x000fe20000400000 */
[----:B0-----:R-:W-:Y:S01]  /*7600*/  F2FP.SATFINITE.E4M3.F32.PACK_AB_MERGE_C R17, RZ, R110, RZ ;  /* 0x0000006eff11723e */ /* 0x001fe200048070ff */
[----:B------:R-:W-:Y:S01]  /*7610*/  @!P6 STG.E.U8 desc[UR16][R12.64], R115 ;  /* 0x000000730c00e986 */ /* 0x000fe2000c101110 */
[C---:B------:R-:W-:Y:S01]  /*7620*/  ISETP.LT.OR P6, PT, R33.reuse, 0x2, !P1 ;  /* 0x000000022100780c */ /* 0x040fe20004fc1670 */
[-C--:B------:R-:W-:Y:S01]  /*7630*/  FMUL R22, R22, R8.reuse ;  /* 0x0000000816167220 */ /* 0x080fe20000400000 */
[----:B------:R-:W-:Y:S01]  /*7640*/  F2FP.SATFINITE.E4M3.F32.PACK_AB_MERGE_C R95, RZ, R95, RZ ;  /* 0x0000005fff5f723e */ /* 0x000fe200048070ff */
[----:B------:R-:W-:Y:S01]  /*7650*/  @!P5 STG.E.U8 desc[UR16][R12.64+0x1], R17 ;  /* 0x000001110c00d986 */ /* 0x000fe2000c101110 */
[----:B------:R-:W-:Y:S01]  /*7660*/  ISETP.LT.OR P5, PT, R33, 0x9, !P0 ;  /* 0x000000092100780c */ /* 0x000fe200047a1670 */
[----:B------:R-:W-:Y:S01]  /*7670*/  FMUL R19, R19, R8 ;  /* 0x0000000813137220 */ /* 0x000fe20000400000 */
[----:B-1----:R-:W-:Y:S01]  /*7680*/  F2FP.SATFINITE.E4M3.F32.PACK_AB_MERGE_C R7, RZ, R108, RZ ;  /* 0x0000006cff07723e */ /* 0x002fe200048070ff */
[----:B------:R-:W-:Y:S01]  /*7690*/  @!P4 STG.E.U8 desc[UR16][R10.64], R113 ;  /* 0x000000710a00c986 */ /* 0x000fe2000c101110 */
[----:B------:R-:W-:Y:S01]  /*76a0*/  F2FP.SATFINITE.E4M3.F32.PACK_AB_MERGE_C R15, RZ, R106, RZ ;  /* 0x0000006aff0f723e */ /* 0x000fe200048070ff */
[-C--:B------:R-:W-:Y:S01]  /*76b0*/  FMUL R18, R18, R8.reuse ;  /* 0x0000000812127220 */ /* 0x080fe20000400000 */
[----:B------:R-:W-:Y:S01]  /*76c0*/  ISETP.LT.OR P4, PT, R33, 0x9, !P1 ;  /* 0x000000092100780c */ /* 0x000fe20004f81670 */
[-C--:B------:R-:W-:Y:S01]  /*76d0*/  FMUL R21, R21, R8.reuse ;  /* 0x0000000815157220 */ /* 0x080fe20000400000 */
[----:B------:R-:W-:Y:S01]  /*76e0*/  F2FP.SATFINITE.E4M3.F32.PACK_AB_MERGE_C R93, RZ, R93, RZ ;  /* 0x0000005dff5d723e */ /* 0x000fe200048070ff */
[----:B------:R0:W-:Y:S01]  /*76f0*/  @!P6 STG.E.U8 desc[UR16][R10.64+0x1], R7 ;  /* 0x000001070a00e986 */ /* 0x0001e2000c101110 */
[C---:B------:R-:W-:Y:S01]  /*7700*/  ISETP.LT.OR P6, PT, R33.reuse, 0xa, !P1 ;  /* 0x0000000a2100780c */ /* 0x040fe20004fc1670 */
[----:B------:R-:W-:Y:S01]  /*7710*/  FMUL R20, R20, R8 ;  /* 0x0000000814147220 */ /* 0x000fe20000400000 */
[----:B------:R-:W-:Y:S01]  /*7720*/  F2FP.SATFINITE.E4M3.F32.PACK_AB_MERGE_C R23, RZ, R23, RZ ;  /* 0x00000017ff17723e */ /* 0x000fe200048070ff */
[----:B------:R1:W-:Y:S01]  /*7730*/  @!P2 STG.E.U8 desc[UR16][R12.64+0x9], R15 ;  /* 0x0000090f0c00a986 */ /* 0x0003e2000c101110 */
[----:B------:R-:W-:-:S02]  /*7740*/  ISETP.LT.OR P2, PT, R33, 0x12, !P0 ;  /* 0x000000122100780c */ /* 0x000fc40004741670 */
[----:B------:R-:W-:Y:S01]  /*7750*/  F2FP.SATFINITE.E4M3.F32.PACK_AB_MERGE_C R91, RZ, R91, RZ ;  /* 0x0000005bff5b723e */ /* 0x000fe200048070ff */
[----:B------:R-:W-:Y:S01]  /*7760*/  @!P5 STG.E.U8 desc[UR16][R12.64+0x8], R109 ;  /* 0x0000086d0c00d986 */ /* 0x000fe2000c101110 */
[C---:B------:R-:W-:Y:S02]  /*7770*/  ISETP.LT.OR P5, PT, R33.reuse, 0x11, !P0 ;  /* 0x000000112100780c */ /* 0x040fe400047a1670 */
[----:B------:R-:W-:Y:S01]  /*7780*/  F2FP.SATFINITE.E4M3.F32.PACK_AB_MERGE_C R89, RZ, R89, RZ ;  /* 0x00000059ff59723e */ /* 0x000fe200048070ff */
[----:B------:R-:W-:Y:S01]  /*7790*/  @!P4 STG.E.U8 desc[UR16][R10.64+0x8], R111 ;  /* 0x0000086f0a00c986 */ /* 0x000fe2000c101110 */
[----:B0-----:R-:W-:Y:S02]  /*77a0*/  F2FP.SATFINITE.E4M3.F32.PACK_AB_MERGE_C R7, RZ, R104, RZ ;  /* 0x00000068ff07723e */ /* 0x001fe400048070ff */
[C---:B------:R-:W-:Y:S02]  /*77b0*/  ISETP.LT.OR P4, PT, R33.reuse, 0x11, !P1 ;  /* 0x000000112100780c */ /* 0x040fe40004f81670 */
[----:B-1----:R-:W-:Y:S01]  /*77c0*/  F2FP.SATFINITE.E4M3.F32.PACK_AB_MERGE_C R15, RZ, R100, RZ ;  /* 0x00000064ff0f723e */ /* 0x002fe200048070ff */
[----:B------:R0:W-:Y:S01]  /*77d0*/  @!P6 STG.E.U8 desc[UR16][R10.64+0x9], R7 ;  /* 0x000009070a00e986 */ /* 0x0001e2000c101110 */
[----:B------:R-:W-:-:S02]  /*77e0*/  ISETP.LT.OR P6, PT, R33, 0x12, !P1 ;  /* 0x000000122100780c */ /* 0x000fc40004fc1670 */
[----:B------:R-:W-:Y:S01]  /*77f0*/  F2FP.SATFINITE.E4M3.F32.PACK_AB_MERGE_C R19, RZ, R19, RZ ;  /* 0x00000013ff13723e */ /* 0x000fe200048070ff */
[----:B------:R1:W-:Y:S01]  /*7800*/  @!P2 STG.E.U8 desc[UR16][R12.64+0x11], R15 ;  /* 0x0000110f0c00a986 */ /* 0x0003e2000c101110 */
[C---:B------:R-:W-:Y:S02]  /*7810*/  ISETP.LT.OR P2, PT, R33.reuse, 0x1a, !P0 ;  /* 0x0000001a2100780c */ /* 0x040fe40004741670 */
[----:B------:R-:W-:Y:S01]  /*7820*/  F2FP.SATFINITE.E4M3.F32.PACK_AB_MERGE_C R21, RZ, R21, RZ ;  /* 0x00000015ff15723e */ /* 0x000fe200048070ff */
[----:B------:R-:W-:Y:S01]  /*7830*/  @!P5 STG.E.U8 desc[UR16][R12.64+0x10], R107 ;  /* 0x0000106b0c00d986 */ /* 0x000fe2000c101110 */
[----:B------:R-:W-:Y:S02]  /*7840*/  ISETP.LT.OR P5, PT, R33, 0x19, !P0 ;  /* 0x000000192100780c */ /* 0x000fe400047a1670 */
[----:B------:R-:W-:Y:S01]  /*7850*/  F2FP.SATFINITE.E4M3.F32.PACK_AB_MERGE_C R17, RZ, R20, RZ ;  /* 0x00000014ff11723e */ /* 0x000fe200048070ff */
[----:B------:R-:W-:Y:S01]  /*7860*/  @!P4 STG.E.U8 desc[UR16][R10.64+0x10], R105 ;  /* 0x000010690a00c986 */ /* 0x000fe2000c101110 */
[----:B0-----:R-:W-:-:S02]  /*7870*/  F2FP.SATFINITE.E4M3.F32.PACK_AB_MERGE_C R7, RZ, R102, RZ ;  /* 0x00000066ff07723e */ /* 0x001fc400048070ff */
[C---:B------:R-:W-:Y:S02]  /*7880*/  ISETP.LT.OR P4, PT, R33.reuse, 0x19, !P1 ;  /* 0x000000192100780c */ /* 0x040fe40004f81670 */
[----:B-1----:R-:W-:Y:S01]  /*7890*/  F2FP.SATFINITE.E4M3.F32.PACK_AB_MERGE_C R15, RZ, R98, RZ ;  /* 0x00000062ff0f723e */ /* 0x002fe200048070ff */
[----:B------:R0:W-:Y:S01]  /*78a0*/  @!P6 STG.E.U8 desc[UR16][R10.64+0x11], R7 ;  /* 0x000011070a00e986 */ /* 0x0001e2000c101110 */
[----:B------:R-:W-:-:S03]  /*78b0*/  ISETP.LT.OR P6, PT, R33, 0x1a, !P1 ;  /* 0x0000001a2100780c */ /* 0x000fc60004fc1670 */
[----:B------:R1:W-:Y:S01]  /*78c0*/  @!P2 STG.E.U8 desc[UR16][R12.64+0x19], R15 ;  /* 0x0000190f0c00a986 */ /* 0x0003e2000c101110 */
[----:B------:R-:W-:-:S03]  /*78d0*/  ISETP.LT.OR P2, PT, R33, 0x22, !P0 ;  /* 0x000000222100780c */ /* 0x000fc60004741670 */
[----:B------:R-:W-:Y:S01]  /*78e0*/  @!P5 STG.E.U8 desc[UR16][R12.64+0x18], R103 ;  /* 0x000018670c00d986 */ /* 0x000fe2000c101110 */
[C---:B------:R-:W-:Y:S02]  /*78f0*/  ISETP.LT.OR P5, PT, R33.reuse, 0x21, !P0 ;  /* 0x000000212100780c */ /* 0x040fe400047a1670 */
[----:B0-----:R-:W-:Y:S01]  /*7900*/  F2FP.SATFINITE.E4M3.F32.PACK_AB_MERGE_C R7, RZ, R96, RZ ;  /* 0x00000060ff07723e */ /* 0x001fe200048070ff */
[----:B------:R-:W-:Y:S01]  /*7910*/  @!P4 STG.E.U8 desc[UR16][R10.64+0x18], R101 ;  /* 0x000018650a00c986 */ /* 0x000fe2000c101110 */
        /* <DEDUP_REMOVED lines=25> */
[C---:B------:R-:W-:Y:S02]  /*7ab0*/  ISETP.LT.OR P2, PT, R33.reuse, 0x39, !P0 ;  /* 0x000000392100780c */ /* 0x040fe40004741670 */
[C---:B------:R-:W-:Y:S01]  /*7ac0*/  ISETP.LT.OR P0, PT, R33.reuse, 0x3a, !P0 ;  /* 0x0000003a2100780c */ /* 0x040fe20004701670 */
[----:B------:R1:W-:Y:S01]  /*7ad0*/  @!P5 STG.E.U8 desc[UR16][R12.64+0x30], R91 ;  /* 0x0000305b0c00d986 */ /* 0x0003e2000c101110 */
[C---:B------:R-:W-:Y:S02]  /*7ae0*/  ISETP.LT.OR P5, PT, R33.reuse, 0x39, !P1 ;  /* 0x000000392100780c */ /* 0x040fe40004fa1670 */
[----:B------:R-:W-:Y:S01]  /*7af0*/  ISETP.LT.OR P1, PT, R33, 0x3a, !P1 ;  /* 0x0000003a2100780c */ /* 0x000fe20004f21670 */
[----:B------:R1:W-:Y:S01]  /*7b00*/  @!P4 STG.E.U8 desc[UR16][R10.64+0x30], R89 ;  /* 0x000030590a00c986 */ /* 0x0003e2000c101110 */
[----:B0-----:R-:W-:-:S05]  /*7b10*/  F2FP.SATFINITE.E4M3.F32.PACK_AB_MERGE_C R7, RZ, R22, RZ ;  /* 0x00000016ff07723e */ /* 0x001fca00048070ff */
[----:B------:R1:W-:Y:S04]  /*7b20*/  @!P6 STG.E.U8 desc[UR16][R10.64+0x31], R7 ;  /* 0x000031070a00e986 */ /* 0x0003e8000c101110 */
[----:B------:R1:W-:Y:S04]  /*7b30*/  @!P2 STG.E.U8 desc[UR16][R12.64+0x38], R19 ;  /* 0x000038130c00a986 */ /* 0x0003e8000c101110 */
[----:B------:R1:W-:Y:S04]  /*7b40*/  @!P0 STG.E.U8 desc[UR16][R12.64+0x39], R15 ;  /* 0x0000390f0c008986 */ /* 0x0003e8000c101110 */
[----:B------:R1:W-:Y:S04]  /*7b50*/  @!P5 STG.E.U8 desc[UR16][R10.64+0x38], R21 ;  /* 0x000038150a00d986 */ /* 0x0003e8000c101110 */
[----:B------:R1:W-:Y:S02]  /*7b60*/  @!P1 STG.E.U8 desc[UR16][R10.64+0x39], R17 ;  /* 0x000039110a009986 */ /* 0x0003e4000c101110 */
.L_x_168:
[----:B------:R-:W-:Y:S05]  /*7b70*/  BSYNC B0 ;  /* 0x0000000000007941 */ /* 0x000fea0003800000 */
.L_x_38:
[----:B------:R-:W-:Y:S01]  /*7b80*/  ULDC UR6, c[0x0][0xc] ;  /* 0x0000030000067ab9 */ /* 0x000fe20000000800 */
[----:B------:R-:W-:Y:S01]  /*7b90*/  ULDC UR7, c[0x0][0x10] ;  /* 0x0000040000077ab9 */ /* 0x000fe20000000800 */
[----:B01---5:R-:W0:Y:S01]  /*7ba0*/  LDC R7, c[0x0][0x14] ;  /* 0x00000500ff077b82 */ /* 0x023e220000000800 */
[----:B------:R-:W-:Y:S01]  /*7bb0*/  UIMAD.WIDE.U32 UR6, UR6, UR7, URZ ;  /* 0x00000007060672a5 */ /* 0x000fe2000f8e003f */
[----:B------:R-:W-:Y:S01]  /*7bc0*/  PRMT R10, RZ, 0x7610, R10 ;  /* 0x00007610ff0a7816 */ /* 0x000fe2000000000a */
[----:B------:R-:W-:-:S04]  /*7bd0*/  IMAD.MOV.U32 R11, RZ, RZ, -0x1 ;  /* 0xffffffffff0b7424 */ /* 0x000fc800078e00ff */
[----:B0-----:R-:W-:-:S04]  /*7be0*/  IMAD.WIDE.U32 R2, R7, UR6, R2 ;  /* 0x0000000607027c25 */ /* 0x001fc8000f8e0002 */
[----:B------:R-:W-:Y:S01]  /*7bf0*/  IMAD R7, R7, UR7, RZ ;  /* 0x0000000707077c24 */ /* 0x000fe2000f8e02ff */
[----:B------:R-:W-:Y:S02]  /*7c00*/  ULDC.64 UR6, c[0x0][0x650] ;  /* 0x0001940000067ab9 */ /* 0x000fe40000000a00 */
[----:B------:R-:W-:Y:S01]  /*7c10*/  ISETP.GE.U32.AND P0, PT, R2, UR6, PT ;  /* 0x0000000602007c0c */ /* 0x000fe2000bf06070 */
[----:B------:R-:W-:Y:S02]  /*7c20*/  IMAD.IADD R3, R3, 0x1, R7 ;  /* 0x0000000103037824 */ /* 0x000fe400078e0207 */
[----:B------:R-:W-:-:S03]  /*7c30*/  IMAD.MOV.U32 R7, RZ, RZ, -0x1 ;  /* 0xffffffffff077424 */ /* 0x000fc600078e00ff */
[----:B------:R-:W-:-:S13]  /*7c40*/  ISETP.GE.U32.AND.EX P0, PT, R3, UR7, PT, P0 ;  /* 0x0000000703007c0c */ /* 0x000fda000bf06100 */
[----:B------:R-:W-:Y:S05]  /*7c50*/  @P0 BRA `(.L_x_169) ;  /* 0x0000000400600947 */ /* 0x000fea0003800000 */
[----:B------:R-:W0:Y:S01]  /*7c60*/  S2R R22, SR_CTAID.X ;  /* 0x0000000000167919 */ /* 0x000e220000002500 */
[----:B------:R-:W1:Y:S01]  /*7c70*/  LDC.64 R16, c[0x0][0x628] ;  /* 0x00018a00ff107b82 */ /* 0x000e620000000a00 */
[----:B------:R-:W-:Y:S01]  /*7c80*/  ULDC UR6, c[0x0][0x150] ;  /* 0x0000540000067ab9 */ /* 0x000fe20000000800 */
[----:B--234-:R-:W-:Y:S01]  /*7c90*/  IMAD.MOV.U32 R14, RZ, RZ, R2 ;  /* 0x000000ffff0e7224 */ /* 0x01cfe200078e0002 */
[----:B------:R-:W2:Y:S01]  /*7ca0*/  S2R R24, SR_CTAID.Y ;  /* 0x0000000000187919 */ /* 0x000ea20000002600 */
[----:B------:R-:W-:-:S04]  /*7cb0*/  IMAD.MOV.U32 R15, RZ, RZ, R3 ;  /* 0x000000ffff0f7224 */ /* 0x000fc800078e0003 */
[----:B------:R-:W3:Y:S08]  /*7cc0*/  LDC R25, c[0x0][0x144] ;  /* 0x00005100ff197b82 */ /* 0x000ef00000000800 */
[----:B------:R-:W4:Y:S08]  /*7cd0*/  LDC R18, c[0x0][0x630] ;  /* 0x00018c00ff127b82 */ /* 0x000f300000000800 */
[----:B------:R-:W2:Y:S01]  /*7ce0*/  LDC.64 R20, c[0x0][0x620] ;  /* 0x00018800ff147b82 */ /* 0x000ea20000000a00 */
[----:B-1----:R-:W-:-:S04]  /*7cf0*/  ISETP.NE.U32.AND P0, PT, R16, RZ, PT ;  /* 0x000000ff1000720c */ /* 0x002fc80003f05070 */
[----:B------:R-:W-:Y:S02]  /*7d00*/  ISETP.NE.AND.EX P0, PT, R17, RZ, PT, P0 ;  /* 0x000000ff1100720c */ /* 0x000fe40003f05300 */
[----:B0-----:R-:W-:-:S05]  /*7d10*/  I2FP.F32.U32 R7, R22 ;  /* 0x0000001600077245 */ /* 0x001fca0000201000 */
[----:B------:R-:W-:-:S04]  /*7d20*/  FMUL R7, R7, UR6 ;  /* 0x0000000607077c20 */ /* 0x000fc80008400000 */
[----:B------:R0:W1:Y:S02]  /*7d30*/  F2I.U32.TRUNC.NTZ R23, R7 ;  /* 0x0000000700177305 */ /* 0x000064000020f000 */
[----:B---34-:R-:W-:Y:S05]  /*7d40*/  @!P0 BRA `(.L_x_170) ;  /* 0x0000000000288947 */ /* 0x018fea0003800000 */
[----:B0-----:R-:W0:Y:S02]  /*7d50*/  LDC R7, c[0x0][0x634] ;  /* 0x00018d00ff077b82 */ /* 0x001e240000000800 */
        /* <DEDUP_REMOVED lines=9> */
.L_x_170:
[-CC-:B------:R-:W-:Y:S01]  /*7df0*/  SHF.R.U64 R19, R14, R18.reuse, R15.reuse ;  /* 0x000000120e137219 */ /* 0x180fe2000000120f */
[----:B------:R-:W3:Y:S01]  /*7e00*/  LDC.64 R30, c[0x0][0x640] ;  /* 0x00019000ff1e7b82 */ /* 0x000ee20000000a00 */
[----:B0-----:R-:W-:Y:S01]  /*7e10*/  SHF.R.U32.HI R7, RZ, R18, R15 ;  /* 0x00000012ff077219 */ /* 0x001fe2000001160f */
[----:B-1----:R-:W-:Y:S01]  /*7e20*/  IMAD.MOV R23, RZ, RZ, -R23 ;  /* 0x000000ffff177224 */ /* 0x002fe200078e0a17 */
[----:B------:R-:W-:Y:S01]  /*7e30*/  IADD3 R13, P0, RZ, -R19, RZ ;  /* 0x80000013ff0d7210 */ /* 0x000fe20007f1e0ff */
[----:B------:R-:W-:Y:S02]  /*7e40*/  ULDC UR6, c[0x0][0x154] ;  /* 0x0000550000067ab9 */ /* 0x000fe40000000800 */
[----:B------:R-:W-:Y:S02]  /*7e50*/  IMAD R25, R25, R23, R22 ;  /* 0x0000001719197224 */ /* 0x000fe400078e0216 */
[----:B------:R-:W0:Y:S01]  /*7e60*/  LDC R14, c[0x0][0x618] ;  /* 0x00018600ff0e7b82 */ /* 0x000e220000000800 */
[----:B------:R-:W-:-:S02]  /*7e70*/  IMAD.X R7, RZ, RZ, ~R7, P0 ;  /* 0x000000ffff077224 */ /* 0x000fc400000e0e07 */
[----:B--2---:R-:W-:-:S04]  /*7e80*/  IMAD.WIDE.U32 R10, R13, R20, R2 ;  /* 0x000000140d0a7225 */ /* 0x004fc800078e0002 */
[----:B------:R-:W-:Y:S01]  /*7e90*/  IMAD R12, R7, R20, RZ ;  /* 0x00000014070c7224 */ /* 0x000fe200078e02ff */
[----:B------:R-:W1:Y:S03]  /*7ea0*/  LDC R26, c[0x0][0x608] ;  /* 0x00018200ff1a7b82 */ /* 0x000e660000000800 */
[----:B------:R-:W-:Y:S02]  /*7eb0*/  IMAD R7, R13, R21, R12 ;  /* 0x000000150d077224 */ /* 0x000fe400078e020c */
[----:B------:R-:W-:Y:S02]  /*7ec0*/  IMAD.MOV.U32 R13, RZ, RZ, 0x1 ;  /* 0x00000001ff0d7424 */ /* 0x000fe400078e00ff */
[----:B------:R-:W-:Y:S01]  /*7ed0*/  IMAD.IADD R7, R11, 0x1, R7 ;  /* 0x000000010b077824 */ /* 0x000fe200078e0207 */
[----:B------:R-:W2:Y:S01]  /*7ee0*/  LDC R28, c[0x0][0x658] ;  /* 0x00019600ff1c7b82 */ /* 0x000ea20000000800 */
[----:B------:R-:W-:-:S02]  /*7ef0*/  I2FP.F32.U32 R11, R24 ;  /* 0x00000018000b7245 */ /* 0x000fc40000201000 */
[----:B---3--:R-:W-:-:S03]  /*7f00*/  ISETP.NE.U32.AND P0, PT, R30, RZ, PT ;  /* 0x000000ff1e00720c */ /* 0x008fc60003f05070 */
[----:B------:R-:W-:Y:S01]  /*7f10*/  FMUL R12, R11, UR6 ;  /* 0x000000060b0c7c20 */ /* 0x000fe20008400000 */
[----:B------:R-:W-:Y:S01]  /*7f20*/  ISETP.NE.AND.EX P0, PT, R31, RZ, PT, P0 ;  /* 0x000000ff1f00720c */ /* 0x000fe20003f05300 */
[----:B------:R-:W3:Y:S01]  /*7f30*/  LDC R23, c[0x0][0x148] ;  /* 0x00005200ff177b82 */ /* 0x000ee20000000800 */
[-CC-:B0-----:R-:W-:Y:S01]  /*7f40*/  SHF.R.U64 R18, R10, R14.reuse, R7.reuse ;  /* 0x0000000e0a127219 */ /* 0x181fe20000001207 */
[----:B------:R0:W4:Y:S01]  /*7f50*/  F2I.U32.TRUNC.NTZ R20, R12 ;  /* 0x0000000c00147305 */ /* 0x000122000020f000 */
[----:B------:R-:W-:Y:S01]  /*7f60*/  SHF.R.U32.HI R7, RZ, R14, R7 ;  /* 0x0000000eff077219 */ /* 0x000fe20000011607 */
[----:B------:R-:W-:-:S04]  /*7f70*/  IMAD.MOV.U32 R11, RZ, RZ, -0x1 ;  /* 0xffffffffff0b7424 */ /* 0x000fc800078e00ff */
[----:B------:R-:W0:Y:S01]  /*7f80*/  LDC R22, c[0x0][0x600] ;  /* 0x00018000ff167b82 */ /* 0x000e220000000800 */
[-CC-:B-1----:R-:W-:Y:S02]  /*7f90*/  SHF.R.U64 R16, R18, R26.reuse, R7.reuse ;  /* 0x0000001a12107219 */ /* 0x182fe40000001207 */
[----:B------:R-:W-:-:S05]  /*7fa0*/  SHF.R.U32.HI R7, RZ, R26, R7 ;  /* 0x0000001aff077219 */ /* 0x000fca0000011607 */
[----:B------:R-:W1:Y:S01]  /*7fb0*/  LDC R29, c[0x0][0x648] ;  /* 0x00019200ff1d7b82 */ /* 0x000e620000000800 */
[-C--:B--2---:R-:W-:Y:S02]  /*7fc0*/  SHF.L.U32 R10, R11, R28.reuse, RZ ;  /* 0x0000001c0b0a7219 */ /* 0x084fe400000006ff */
[-CC-:B------:R-:W-:Y:S02]  /*7fd0*/  SHF.R.U64 R21, R16, R28.reuse, R7.reuse ;  /* 0x0000001c10157219 */ /* 0x180fe40000001207 */
[----:B------:R-:W-:Y:S02]  /*7fe0*/  SHF.R.U32.HI R11, RZ, R28, R7 ;  /* 0x0000001cff0b7219 */ /* 0x000fe40000011607 */
[----:B------:R-:W-:Y:S01]  /*7ff0*/  LOP3.LUT R27, RZ, R10, RZ, 0x33, !PT ;  /* 0x0000000aff1b7212 */ /* 0x000fe200078e33ff */
[----:B------:R-:W2:Y:S01]  /*8000*/  LDC R33, c[0x0][0x638] ;  /* 0x00018e00ff217b82 */ /* 0x000ea20000000800 */
[----:B------:R-:W-:Y:S01]  /*8010*/  SHF.L.U32 R28, R13, R28, RZ ;  /* 0x0000001c0d1c7219 */ /* 0x000fe200000006ff */
[----:B------:R-:W-:-:S06]  /*8020*/  IMAD.MOV.U32 R10, RZ, RZ, R21 ;  /* 0x000000ffff0a7224 */ /* 0x000fcc00078e0015 */
[----:B------:R-:W0:Y:S01]  /*8030*/  LDC R34, c[0x0][0x610] ;  /* 0x00018400ff227b82 */ /* 0x000e220000000800 */
[----:B----4-:R-:W-:Y:S05]  /*8040*/  @!P0 BRA `(.L_x_171) ;  /* 0x0000000000288947 */ /* 0x010fea0003800000 */
[----:B------:R-:W4:Y:S02]  /*8050*/  LDC R10, c[0x0][0x64c] ;  /* 0x00019300ff0a7b82 */ /* 0x000f240000000800 */
[----:B----4-:R-:W-:-:S05]  /*8060*/  IADD3 R7, P0, R21, R10, RZ ;  /* 0x0000000a15077210 */ /* 0x010fca0007f1e0ff */
[----:B------:R-:W-:-:S04]  /*8070*/  IMAD.X R17, RZ, RZ, R11, P0 ;  /* 0x000000ffff117224 */ /* 0x000fc800000e060b */
[----:B------:R-:W-:-:S04]  /*8080*/  IMAD.WIDE.U32 R10, R17, R30, RZ ;  /* 0x0000001e110a7225 */ /* 0x000fc800078e00ff */
[----:B0-----:R-:W-:-:S04]  /*8090*/  IMAD.WIDE.U32 R12, P0, R7, R31, R10 ;  /* 0x0000001f070c7225 */ /* 0x001fc8000780000a */
[----:B------:R-:W-:-:S04]  /*80a0*/  IMAD.WIDE.U32 R10, R7, R30, RZ ;  /* 0x0000001e070a7225 */ /* 0x000fc800078e00ff */
[----:B------:R-:W-:Y:S01]  /*80b0*/  IMAD.X R15, RZ, RZ, RZ, P0 ;  /* 0x000000ffff0f7224 */ /* 0x000fe200000e06ff */
[----:B------:R-:W-:Y:S01]  /*80c0*/  IADD3 RZ, P0, R11, R12, RZ ;  /* 0x0000000c0bff7210 */ /* 0x000fe20007f1e0ff */
[----:B------:R-:W-:-:S04]  /*80d0*/  IMAD.MOV.U32 R14, RZ, RZ, R13 ;  /* 0x000000ffff0e7224 */ /* 0x000fc800078e000d */
[----:B------:R-:W-:-:S08]  /*80e0*/  IMAD.WIDE.U32.X R10, R17, R31, R14, P0 ;  /* 0x0000001f110a7225 */ /* 0x000fd000000e040e */
.L_x_171:
[----:B-1----:R-:W-:Y:S01]  /*80f0*/  SHF.R.U64 R7, R10, R29, R11 ;  /* 0x0000001d0a077219 */ /* 0x002fe2000000120b */
[----:B0-----:R-:W-:Y:S01]  /*8100*/  VIADD R11, R22, 0xffffffff ;  /* 0xffffffff160b7836 */ /* 0x001fe20000000000 */
[----:B------:R-:W-:Y:S01]  /*8110*/  LOP3.LUT R32, R16, R27, RZ, 0xc0, !PT ;  /* 0x0000001b10207212 */ /* 0x000fe200078ec0ff */
[----:B------:R-:W-:Y:S02]  /*8120*/  IMAD.MOV R20, RZ, RZ, -R20 ;  /* 0x000000ffff147224 */ /* 0x000fe400078e0a14 */
[----:B------:R-:W-:Y:S01]  /*8130*/  IMAD.MOV R10, RZ, RZ, -R7 ;  /* 0x000000ffff0a7224 */ /* 0x000fe200078e0a07 */
[----:B------:R-:W-:Y:S01]  /*8140*/  LOP3.LUT R18, R18, R11, RZ, 0xc0, !PT ;  /* 0x0000000b12127212 */ /* 0x000fe200078ec0ff */
[----:B------:R-:W-:Y:S02]  /*8150*/  IMAD R32, R28, R7, R32 ;  /* 0x000000071c207224 */ /* 0x000fe400078e0220 */
[----:B---3--:R-:W-:Y:S02]  /*8160*/  @P3 IMAD R25, R23, R20, R24 ;  /* 0x0000001417193224 */ /* 0x008fe400078e0218 */
[----:B--2---:R-:W-:-:S02]  /*8170*/  IMAD R7, R10, R33, R21 ;  /* 0x000000210a077224 */ /* 0x004fc400078e0215 */
[----:B------:R-:W-:Y:S02]  /*8180*/  IMAD R32, R32, R34, R25 ;  /* 0x0000002220207224 */ /* 0x000fe400078e0219 */
[----:B------:R-:W-:Y:S02]  /*8190*/  IMAD R7, R7, R22, R18 ;  /* 0x0000001607077224 */ /* 0x000fe400078e0212 */
[----:B------:R-:W-:-:S03]  /*81a0*/  IMAD.MOV.U32 R10, RZ, RZ, 0x1 ;  /* 0x00000001ff0a7424 */ /* 0x000fc600078e00ff */
[----:B------:R-:W-:Y:S02]  /*81b0*/  SEL R11, R7, R32, !P3 ;  /* 0x00000020070b7207 */ /* 0x000fe40005800000 */
[----:B------:R-:W-:Y:S01]  /*81c0*/  SEL R32, R32, R7, !P3 ;  /* 0x0000000720207207 */ /* 0x000fe20005800000 */
[----:B------:R-:W-:-:S07]  /*81d0*/  IMAD.MOV.U32 R7, RZ, RZ, R19 ;  /* 0x000000ffff077224 */ /* 0x000fce00078e0013 */
.L_x_169:
[----:B------:R-:W-:Y:S01]  /*81e0*/  LOP3.LUT P0, RZ, R10, 0xff, RZ, 0xc0, !PT ;  /* 0x000000ff0aff7812 */ /* 0x000fe2000780c0ff */
[----:B------:R-:W-:-:S12]  /*81f0*/  IMAD.MOV.U32 R10, RZ, RZ, R32 ;  /* 0x000000ffff0a7224 */ /* 0x000fd800078e0020 */
[----:B------:R-:W-:Y:S05]  /*8200*/  @P0 BRA `(.L_x_172) ;  /* 0xffffff90008c0947 */ /* 0x000fea000383ffff */
[----:B------:R-:W-:Y:S05]  /*8210*/  EXIT ;  /* 0x000000000000794d */ /* 0x000fea0003800000 */
.L_x_8:
[----:B-1----:R-:W-:Y:S01]  /*8220*/  ULDC.64 UR4, c[0x0][0x650] ;  /* 0x0001940000047ab9 */ /* 0x002fe20000000a00 */
        /* <DEDUP_REMOVED lines=25> */
.L_x_174:
[----:B------:R-:W0:Y:S01]  /*83c0*/  LDC.64 R28, c[0x0][0x640] ;  /* 0x00019000ff1c7b82 */ /* 0x000e220000000a00 */
[-CC-:B------:R-:W-:Y:S01]  /*83d0*/  SHF.R.U64 R21, R16, R6.reuse, R17.reuse ;  /* 0x0000000610157219 */ /* 0x180fe20000001211 */
[----:B------:R-:W-:Y:S01]  /*83e0*/  IMAD.MOV.U32 R31, RZ, RZ, 0x1 ;  /* 0x00000001ff1f7424 */ /* 0x000fe200078e00ff */
[----:B------:R-:W-:Y:S02]  /*83f0*/  SHF.R.U32.HI R5, RZ, R6, R17 ;  /* 0x00000006ff057219 */ /* 0x000fe40000011611 */
        /* <DEDUP_REMOVED lines=9> */
[----:B0-----:R-:W-:Y:S01]  /*8490*/  ISETP.NE.U32.AND P0, PT, R28, RZ, PT ;  /* 0x000000ff1c00720c */ /* 0x001fe20003f05070 */
[----:B------:R-:W-:-:S03]  /*84a0*/  IMAD.MOV.U32 R11, RZ, RZ, -0x1 ;  /* 0xffffffffff0b7424 */ /* 0x000fc600078e00ff */
[----:B------:R-:W-:Y:S02]  /*84b0*/  ISETP.NE.AND.EX P0, PT, R29, RZ, PT, P0 ;  /* 0x000000ff1d00720c */ /* 0x000fe40003f05300 */
[----:B------:R-:W0:Y:S01]  /*84c0*/  LDC R24, c[0x0][0x600] ;  /* 0x00018000ff187b82 */ /* 0x000e220000000800 */
[-CC-:B-1----:R-:W-:Y:S02]  /*84d0*/  SHF.R.U64 R18, R10, R14.reuse, R5.reuse ;  /* 0x0000000e0a127219 */ /* 0x182fe40000001205 */
[----:B------:R-:W-:-:S05]  /*84e0*/  SHF.R.U32.HI R5, RZ, R14, R5 ;  /* 0x0000000eff057219 */ /* 0x000fca0000011605 */
        /* <DEDUP_REMOVED lines=21> */
.L_x_175:
[----:B-1----:R-:W-:Y:S01]  /*8640*/  SHF.R.U64 R6, R10, R25, R11 ;  /* 0x000000190a067219 */ /* 0x002fe2000000120b */
[----:B0-----:R-:W-:Y:S01]  /*8650*/  VIADD R11, R24, 0xffffffff ;  /* 0xffffffff180b7836 */ /* 0x001fe20000000000 */
[----:B------:R-:W-:Y:S01]  /*8660*/  SHF.L.U32 R9, R31, R26, RZ ;  /* 0x0000001a1f097219 */ /* 0x000fe200000006ff */
[----:B------:R-:W-:Y:S01]  /*8670*/  @P3 IMAD R12, R13, R20, R8 ;  /* 0x000000140d0c3224 */ /* 0x000fe200078e0208 */
[----:B------:R-:W-:Y:S01]  /*8680*/  LOP3.LUT R5, R22, R33, RZ, 0xc0, !PT ;  /* 0x0000002116057212 */ /* 0x000fe200078ec0ff */
[----:B------:R-:W-:Y:S01]  /*8690*/  IMAD.MOV R10, RZ, RZ, -R6 ;  /* 0x000000ffff0a7224 */ /* 0x000fe200078e0a06 */
[----:B------:R-:W-:Y:S01]  /*86a0*/  LOP3.LUT R18, R18, R11, RZ, 0xc0, !PT ;  /* 0x0000000b12127212 */ /* 0x000fe200078ec0ff */
[----:B------:R-:W-:Y:S02]  /*86b0*/  IMAD.MOV.U32 R8, RZ, RZ, 0x1 ;  /* 0x00000001ff087424 */ /* 0x000fe400078e00ff */
[----:B------:R-:W-:Y:S02]  /*86c0*/  IMAD R9, R9, R6, R5 ;  /* 0x0000000609097224 */ /* 0x000fe400078e0205 */
[----:B--2---:R-:W-:-:S02]  /*86d0*/  IMAD R5, R10, R27, R23 ;  /* 0x0000001b0a057224 */ /* 0x004fc400078e0217 */
[----:B---3--:R-:W-:Y:S02]  /*86e0*/  IMAD R6, R9, R30, R12 ;  /* 0x0000001e09067224 */ /* 0x008fe400078e020c */
[----:B------:R-:W-:Y:S01]  /*86f0*/  IMAD R9, R5, R24, R18 ;  /* 0x0000001805097224 */ /* 0x000fe200078e0212 */
[----:B------:R-:W-:Y:S01]  /*8700*/  PRMT R5, R8, 0x7610, R5 ;  /* 0x0000761008057816 */ /* 0x000fe20000000005 */
[----:B------:R-:W-:-:S03]  /*8710*/  IMAD.MOV.U32 R16, RZ, RZ, R21 ;  /* 0x000000ffff107224 */ /* 0x000fc600078e0015 */
[----:B------:R-:W-:Y:S02]  /*8720*/  SEL R17, R9, R6, !P3 ;  /* 0x0000000609117207 */ /* 0x000fe40005800000 */
[----:B------:R-:W-:-:S07]  /*8730*/  SEL R6, R6, R9, !P3 ;  /* 0x0000000906067207 */ /* 0x000fce0005800000 */
.L_x_173:
[----:B------:R-:W-:-:S08]  /*8740*/  NOP ;  /* 0x0000000000007918 */ /* 0x000fd00000000000 */
[----:B------:R-:W0:-:S00]  /*8750*/  USETMAXREG.DEALLOC.CTAPOOL 0x28 ;  /* 0x00000028000079c8 */ /* 0x000e0000080e0500 */
[----:B0-----:R-:W-:-:S13]  /*8760*/  ISETP.NE.AND P0, PT, R7, RZ, PT ;  /* 0x000000ff0700720c */ /* 0x001fda0003f05270 */
[----:B------:R-:W-:Y:S05]  /*8770*/  @P0 EXIT ;  /* 0x000000000000094d */ /* 0x000fea0003800000 */
[----:B------:R-:W-:Y:S01]  /*8780*/  LOP3.LUT P0, RZ, R5, 0xff, RZ, 0xc0, !PT ;  /* 0x000000ff05ff7812 */ /* 0x000fe2000780c0ff */
[----:B------:R-:W-:Y:S02]  /*8790*/  IMAD.MOV.U32 R5, RZ, RZ, 0x1 ;  /* 0x00000001ff057424 */ /* 0x000fe400078e00ff */
[----:B------:R-:W-:-:S10]  /*87a0*/  IMAD.MOV.U32 R12, RZ, RZ, RZ ;  /* 0x000000ffff0c7224 */ /* 0x000fd400078e00ff */
[----:B------:R-:W-:Y:S05]  /*87b0*/  @!P0 BRA `(.L_x_176) ;  /* 0x0000000c00748947 */ /* 0x000fea0003800000 */
[----:B------:R-:W0:Y:S01]  /*87c0*/  LDC R5, c[0x0][0x28c] ;  /* 0x0000a300ff057b82 */ /* 0x000e220000000800 */
[----:B------:R-:W-:Y:S01]  /*87d0*/  ULDC UR5, c[0x0][0x658] ;  /* 0x0001960000057ab9 */ /* 0x000fe20000000800 */
[----:B------:R-:W-:Y:S01]  /*87e0*/  UMOV UR11, 0xffffffff ;  /* 0xffffffff000b7882 */ /* 0x000fe20000000000 */
[----:B------:R-:W-:Y:S01]  /*87f0*/  UMOV UR16, 0x1 ;  /* 0x0000000100107882 */ /* 0x000fe20000000000 */
[----:B------:R-:W-:Y:S01]  /*8800*/  USHF.L.U32 UR11, UR11, UR5, URZ ;  /* 0x000000050b0b7299 */ /* 0x000fe2000800063f */
[----:B------:R-:W-:Y:S01]  /*8810*/  BSSY B0, `(.L_x_176) ;  /* 0x00000d7000007945 */ /* 0x000fe20003800000 */
[----:B------:R-:W-:Y:S01]  /*8820*/  ULDC UR9, c[0x0][0xc] ;  /* 0x0000030000097ab9 */ /* 0x000fe20000000800 */
[----:B------:R-:W-:Y:S01]  /*8830*/  ULDC UR12, c[0x0][0x10] ;  /* 0x00000400000c7ab9 */ /* 0x000fe20000000800 */
[----:B------:R-:W1:Y:S01]  /*8840*/  S2UR UR8, SR_CgaCtaId ;  /* 0x00000000000879c3 */ /* 0x000e620000008800 */
[----:B------:R-:W-:Y:S01]  /*8850*/  ULOP3.LUT UR13, URZ, UR11, URZ, 0x33, !UPT ;  /* 0x0000000b3f0d7292 */ /* 0x000fe2000f8e333f */
[----:B------:R-:W-:Y:S01]  /*8860*/  IMAD.MOV.U32 R14, RZ, RZ, 0x1 ;  /* 0x00000001ff0e7424 */ /* 0x000fe200078e00ff */
[----:B------:R-:W-:Y:S01]  /*8870*/  LOP3.LUT R15, R4, 0x2, RZ, 0xfc, !PT ;  /* 0x00000002040f7812 */ /* 0x000fe200078efcff */
[----:B------:R-:W-:Y:S01]  /*8880*/  IMAD.MOV.U32 R12, RZ, RZ, RZ ;  /* 0x000000ffff0c7224 */ /* 0x000fe200078e00ff */
[----:B------:R-:W-:Y:S01]  /*8890*/  ULDC UR4, c[0x0][0x600] ;  /* 0x0001800000047ab9 */ /* 0x000fe20000000800 */
[----:B------:R-:W-:Y:S01]  /*88a0*/  UMOV UR15, 0x5 ;  /* 0x00000005000f7882 */ /* 0x000fe20000000000 */
[----:B------:R-:W-:-:S02]  /*88b0*/  UIADD3 UR4, UR4, -0x1, URZ ;  /* 0xffffffff04047890 */ /* 0x000fc4000fffe03f */
[----:B------:R-:W-:Y:S01]  /*88c0*/  USHF.L.U32 UR5, UR16, UR5, URZ ;  /* 0x0000000510057299 */ /* 0x000fe2000800063f */
[----:B------:R-:W-:Y:S01]  /*88d0*/  ULDC.64 UR28, c[0x0][0x198] ;  /* 0x00006600001c7ab9 */ /* 0x000fe20000000a00 */
[----:B0-----:R-:W-:-:S05]  /*88e0*/  VIADD R5, R5, 0x1f ;  /* 0x0000001f05057836 */ /* 0x001fca0000000000 */
[----:B------:R-:W-:Y:S01]  /*88f0*/  SHF.R.S32.HI R8, RZ, 0x1f, R5 ;  /* 0x0000001fff087819 */ /* 0x000fe20000011405 */
[----:B-1----:R-:W-:-:S03]  /*8900*/  ULOP3.LUT UR10, UR8, 0x1, URZ, 0xc0, !UPT ;  /* 0x00000001080a7892 */ /* 0x002fc6000f8ec03f */
[----:B------:R-:W-:Y:S01]  /*8910*/  LEA.HI R8, R8, R5, RZ, 0x5 ;  /* 0x0000000508087211 */ /* 0x000fe200078f28ff */
[----:B------:R-:W-:Y:S01]  /*8920*/  USHF.R.U32.HI UR27, URZ, 0x1, UR8 ;  /* 0x000000013f1b7899 */ /* 0x000fe20008011608 */
[----:B------:R-:W-:Y:S01]  /*8930*/  IMAD.MOV.U32 R5, RZ, RZ, 0x1 ;  /* 0x00000001ff057424 */ /* 0x000fe200078e00ff */
[----:B------:R-:W-:Y:S01]  /*8940*/  USHF.L.U32 UR6, UR8, 0x5, URZ ;  /* 0x0000000508067899 */ /* 0x000fe2000800063f */
[----:B------:R-:W-:Y:S01]  /*8950*/  SHF.R.S32.HI R11, RZ, 0x5, R8 ;  /* 0x00000005ff0b7819 */ /* 0x000fe20000011408 */
[----:B------:R-:W-:Y:S02]  /*8960*/  USHF.L.U32 UR7, UR8, 0xa, URZ ;  /* 0x0000000a08077899 */ /* 0x000fe4000800063f */
[----:B------:R-:W-:Y:S02]  /*8970*/  ULOP3.LUT UR8, UR8, 0xfffffffe, URZ, 0xc0, !UPT ;  /* 0xfffffffe08087892 */ /* 0x000fe4000f8ec03f */
[----:B------:R-:W-:Y:S01]  /*8980*/  UISETP.GT.U32.AND UP0, UPT, UR10, 0xffff, UPT ;  /* 0x0000ffff0a00788c */ /* 0x000fe2000bf04070 */
[----:B------:R-:W-:Y:S01]  /*8990*/  VIADD R10, R11, 0x1 ;  /* 0x000000010b0a7836 */ /* 0x000fe20000000000 */
[----:B------:R-:W-:-:S02]  /*89a0*/  USHF.L.U32 UR14, UR16, UR8, URZ ;  /* 0x00000008100e7299 */ /* 0x000fc4000800063f */
[----:B------:R-:W-:Y:S02]  /*89b0*/  ULOP3.LUT UR11, UR8, 0x1, URZ, 0xfc, !UPT ;  /* 0x00000001080b7892 */ /* 0x000fe4000f8efc3f */
[----:B------:R-:W-:Y:S02]  /*89c0*/  UIMAD.WIDE.U32 UR8, UR9, UR12, URZ ;  /* 0x0000000c090872a5 */ /* 0x000fe4000f8e003f */
[----:B------:R-:W-:Y:S01]  /*89d0*/  USEL UR10, UR10, 0xffff, !UP0 ;  /* 0x0000ffff0a0a7887 */ /* 0x000fe2000c000000 */
[----:B------:R-:W-:Y:S01]  /*89e0*/  ULDC UR12, c[0x0][0x14] ;  /* 0x00000500000c7ab9 */ /* 0x000fe20000000800 */
[----:B------:R-:W-:Y:S02]  /*89f0*/  USHF.L.U32 UR11, UR16, UR11, URZ ;  /* 0x0000000b100b7299 */ /* 0x000fe4000800063f */
[----:B------:R-:W-:Y:S02]  /*8a00*/  UIMAD.WIDE.U32 UR24, UR8, UR12, URZ ;  /* 0x0000000c081872a5 */ /* 0x000fe4000f8e003f */
[----:B------:R-:W-:-:S02]  /*8a10*/  UIMAD UR21, UR9, UR12, URZ ;  /* 0x0000000c091572a4 */ /* 0x000fc4000f8e023f */
[----:B------:R-:W-:Y:S02]  /*8a20*/  ULOP3.LUT UR10, UR10, 0xffff, URZ, 0xc0, !UPT ;  /* 0x0000ffff0a0a7892 */ /* 0x000fe4000f8ec03f */
[----:B------:R-:W-:Y:S02]  /*8a30*/  ULOP3.LUT UR6, UR6, 0x20, URZ, 0xc0, !UPT ;  /* 0x0000002006067892 */ /* 0x000fe4000f8ec03f */
[----:B------:R-:W-:Y:S02]  /*8a40*/  ULOP3.LUT UR7, UR7, 0x400, URZ, 0xc0, !UPT ;  /* 0x0000040007077892 */ /* 0x000fe4000f8ec03f */
[----:B------:R-:W-:Y:S02]  /*8a50*/  ULOP3.LUT UR14, UR14, UR11, URZ, 0xfc, !UPT ;  /* 0x0000000b0e0e7292 */ /* 0x000fe4000f8efc3f */
[----:B------:R-:W-:Y:S02]  /*8a60*/  UIADD3 UR21, UR25, UR21, URZ ;  /* 0x0000001519157290 */ /* 0x000fe4000fffe03f */
[----:B------:R-:W-:-:S12]  /*8a70*/  USHF.L.U32 UR15, UR15, UR10, URZ ;  /* 0x0000000a0f0f7299 */ /* 0x000fd8000800063f */
.L_x_187:
[----:B------:R-:W-:-:S03]  /*8a80*/  UMOV UR8, 0xffffffff ;  /* 0xffffffff00087882 */ /* 0x000fc60000000000 */
[----:B------:R-:W-:Y:S05]  /*8a90*/  BRA.DIV UR8, `(.L_x_177) ;  /* 0x0000001a08347947 */ /* 0x000fea000b800000 */
[----:B------:R-:W-:-:S13]  /*8aa0*/  ELECT P0, URZ, PT ;  /* 0x00000000003f782f */ /* 0x000fda0003800000 */
.L_x_216:
[----:B------:R-:W0:Y:S01]  /*8ab0*/  LDC R7, c[0x0][0x28c] ;  /* 0x0000a300ff077b82 */ /* 0x000e220000000800 */
[----:B------:R-:W-:Y:S01]  /*8ac0*/  BSSY B1, `(.L_x_178) ;  /* 0x000003b000017945 */ /* 0x000fe20003800000 */
[----:B0-----:R-:W-:-:S13]  /*8ad0*/  ISETP.LT.OR P0, PT, R7, 0x1, !P0 ;  /* 0x000000010700780c */ /* 0x001fda0004701670 */
[----:B------:R-:W-:Y:S05]  /*8ae0*/  @P0 BRA `(.L_x_179) ;  /* 0x0000000000e00947 */ /* 0x000fea0003800000 */
[----:B------:R-:W-:Y:S01]  /*8af0*/  LEA R9, R6, UR27, 0x1 ;  /* 0x0000001b06097c11 */ /* 0x000fe2000f8e08ff */
[----:B------:R-:W-:Y:S01]  /*8b00*/  IMAD.MOV.U32 R21, RZ, RZ, RZ ;  /* 0x000000ffff157224 */ /* 0x000fe200078e00ff */
[----:B------:R-:W-:Y:S01]  /*8b10*/  LEA R17, R17, UR6, 0x6 ;  /* 0x0000000611117c11 */ /* 0x000fe2000f8e30ff */
[----:B------:R-:W-:Y:S02]  /*8b20*/  IMAD.MOV.U32 R6, RZ, RZ, R10 ;  /* 0x000000ffff067224 */ /* 0x000fe400078e000a */
[----:B------:R-:W-:Y:S02]  /*8b30*/  IMAD.MOV.U32 R7, RZ, RZ, R5 ;  /* 0x000000ffff077224 */ /* 0x000fe400078e0005 */
[----:B------:R-:W-:Y:S02]  /*8b40*/  IMAD.MOV.U32 R8, RZ, RZ, R12 ;  /* 0x000000ffff087224 */ /* 0x000fe400078e000c */
[----:B------:R-:W-:-:S07]  /*8b50*/  IMAD.SHL.U32 R19, R9, 0x80, RZ ;  /* 0x0000008009137824 */ /* 0x000fce00078e00ff */
.L_x_182:
[----:B------:R-:W0:Y:S01]  /*8b60*/  S2R R18, SR_CgaCtaId ;  /* 0x0000000000127919 */ /* 0x000e220000008800 */
[----:B------:R-:W-:Y:S02]  /*8b70*/  MOV R9, 0x400 ;  /* 0x0000040000097802 */ /* 0x000fe40000000f00 */
[----:B------:R-:W-:-:S13]  /*8b80*/  LOP3.LUT P1, RZ, R0, 0x7f, RZ, 0xc0, !PT ;  /* 0x0000007f00ff7812 */ /* 0x000fda000782c0ff */
[----:B------:R-:W1:Y:S01]  /*8b90*/  @!P1 LDC R13, c[0x0][0x500] ;  /* 0x00014000ff0d9b82 */ /* 0x000e620000000800 */
[----:B0-----:R-:W-:Y:S02]  /*8ba0*/  LEA R20, R18, R9, 0x18 ;  /* 0x0000000912147211 */ /* 0x001fe400078ec0ff */
[----:B------:R-:W-:-:S03]  /*8bb0*/  SHF.L.U32 R9, R7, 0x1f, RZ ;  /* 0x0000001f07097819 */ /* 0x000fc600000006ff */
[----:B------:R-:W-:-:S04]  /*8bc0*/  IMAD R18, R8, 0x8, R20 ;  /* 0x0000000808127824 */ /* 0x000fc800078e0214 */
[----:B------:R-:W0:Y:S02]  /*8bd0*/  SYNCS.PHASECHK.TRANS64.TRYWAIT P0, [R18+URZ+0xb0], R9 ;  /* 0x0000b009120075a7 */ /* 0x000e24000800017f */
[----:B01----:R-:W-:Y:S05]  /*8be0*/  @!P0 BRA `(.L_x_180) ;  /* 0x0000001800008947 */ /* 0x003fea0003800000 */
.L_x_217:
[----:B0-----:R-:W-:Y:S01]  /*8bf0*/  PRMT R9, R15, 0x9910, RZ ;  /* 0x000099100f097816 */ /* 0x001fe200000000ff */
[----:B------:R0:W-:Y:S03]  /*8c00*/  @!P1 SYNCS.ARRIVE.TRANS64 RZ, [R18+URZ], R13 ;  /* 0x0000000d12ff99a7 */ /* 0x0001e6000800003f */
[----:B------:R-:W-:-:S13]  /*8c10*/  ISETP.NE.AND P0, PT, R9, 0x2, PT ;  /* 0x000000020900780c */ /* 0x000fda0003f05270 */
[----:B0-----:R-:W-:Y:S05]  /*8c20*/  @P0 BRA `(.L_x_181) ;  /* 0x0000000000040947 */ /* 0x001fea0003800000 */
[----:B------:R-:W-:Y:S01]  /*8c30*/  BPT.TRAP 0x1 ;  /* 0x000000040000795c */ /* 0x000fe20000300000 */
.L_x_181:
[----:B------:R-:W-:Y:S01]  /*8c40*/  LEA R9, R8, UR27, 0x1 ;  /* 0x0000001b08097c11 */ /* 0x000fe2000f8e08ff */
[----:B------:R-:W-:Y:S01]  /*8c50*/  VIADD R6, R6, 0xffffffff ;  /* 0xffffffff06067836 */ /* 0x000fe20000000000 */
[----:B------:R-:W-:Y:S01]  /*8c60*/  R2UR UR11, R8 ;  /* 0x00000000080b72ca */ /* 0x000fe200000e0000 */
[----:B------:R-:W-:Y:S01]  /*8c70*/  UIADD3 UR16, UP0, UR28, 0xf0, URZ ;  /* 0x000000f01c107890 */ /* 0x000fe2000ff1e03f */
[----:B------:R-:W-:Y:S01]  /*8c80*/  R2UR UR22, R20 ;  /* 0x00000000141672ca */ /* 0x000fe200000e0000 */
[----:B------:R-:W-:Y:S01]  /*8c90*/  IMAD.U32 R9, R9, 0x1000, R20 ;  /* 0x0000100009097824 */ /* 0x000fe200078e0014 */
[----:B------:R-:W-:Y:S01]  /*8ca0*/  R2UR UR23, R19 ;  /* 0x00000000131772ca */ /* 0x000fe200000e0000 */
[----:B------:R-:W-:Y:S01]  /*8cb0*/  UIADD3 UR32, UP1, UR28, 0x1f0, URZ ;  /* 0x000001f01c207890 */ /* 0x000fe2000ff3e03f */
[----:B------:R-:W-:Y:S01]  /*8cc0*/  R2UR UR9, R18 ;  /* 0x00000000120972ca */ /* 0x000fe200000e0000 */
[----:B------:R-:W-:Y:S01]  /*8cd0*/  UIADD3.X UR17, URZ, UR29, URZ, UP0, !UPT ;  /* 0x0000001d3f117290 */ /* 0x000fe200087fe43f */
[----:B------:R-:W-:Y:S01]  /*8ce0*/  R2UR UR8, R9 ;  /* 0x00000000090872ca */ /* 0x000fe200000e0000 */
[----:B------:R-:W-:Y:S01]  /*8cf0*/  UPRMT UR20, URZ, 0x5410, UR15 ;  /* 0x000054103f147896 */ /* 0x000fe2000800000f */
[----:B------:R-:W-:Y:S01]  /*8d00*/  R2UR UR10, R21 ;  /* 0x00000000150a72ca */ /* 0x000fe200000e0000 */
[----:B------:R-:W-:Y:S01]  /*8d10*/  VIADD R8, R8, 0x1 ;  /* 0x0000000108087836 */ /* 0x000fe20000000000 */
[----:B------:R-:W-:Y:S01]  /*8d20*/  R2UR UR12, R16 ;  /* 0x00000000100c72ca */ /* 0x000fe200000e0000 */
[----:B------:R-:W-:Y:S01]  /*8d30*/  ULEA UR11, UR11, UR7, 0xb ;  /* 0x000000070b0b7291 */ /* 0x000fe2000f8e583f */
[----:B------:R-:W-:Y:S01]  /*8d40*/  R2UR UR26, R17 ;  /* 0x00000000111a72ca */ /* 0x000fe200000e0000 */
[----:B------:R-:W-:Y:S01]  /*8d50*/  UPRMT UR30, URZ, 0x5410, UR14 ;  /* 0x000054103f1e7896 */ /* 0x000fe2000800000e */
[----:B------:R-:W-:Y:S01]  /*8d60*/  ISETP.GT.AND P1, PT, R6, 0x1, PT ;  /* 0x000000010600780c */ /* 0x000fe20003f24270 */
[----:B------:R-:W-:Y:S01]  /*8d70*/  UIADD3 UR22, UR22, 0x2c280, UR11 ;  /* 0x0002c28016167890 */ /* 0x000fe2000fffe00b */
[----:B------:R-:W-:Y:S01]  /*8d80*/  ISETP.NE.AND P0, PT, R8, 0x16, PT ;  /* 0x000000160800780c */ /* 0x000fe20003f05270 */
[----:B------:R-:W-:Y:S01]  /*8d90*/  UIADD3.X UR33, URZ, UR29, URZ, UP1, !UPT ;  /* 0x0000001d3f217290 */ /* 0x000fe20008ffe43f */
[----:B------:R-:W-:Y:S01]  /*8da0*/  VIADD R21, R21, 0x20 ;  /* 0x0000002015157836 */ /* 0x000fe20000000000 */
[----:B------:R-:W-:Y:S01]  /*8db0*/  UIADD3 UR8, UR8, 0x280, URZ ;  /* 0x0000028008087890 */ /* 0x000fe2000fffe03f */
[----:B------:R-:W-:Y:S01]  /*8dc0*/  SEL R18, RZ, 0x1, P0 ;  /* 0x00000001ff127807 */ /* 0x000fe20000000000 */
[----:B------:R-:W-:Y:S01]  /*8dd0*/  UMOV UR18, 0x0 ;  /* 0x0000000000127882 */ /* 0x000fe20000000000 */
[----:B------:R-:W-:Y:S01]  /*8de0*/  UMOV UR19, 0x10000000 ;  /* 0x1000000000137882 */ /* 0x000fe20000000000 */
[----:B------:R-:W-:Y:S01]  /*8df0*/  UMOV UR11, UR23 ;  /* 0x00000017000b7c82 */ /* 0x000fe20008000000 */
[----:B------:R-:W-:-:S02]  /*8e00*/  LOP3.LUT R7, R7, R18, RZ, 0x3c, !PT ;  /* 0x0000001207077212 */ /* 0x000fc400078e3cff */
[----:B------:R-:W-:Y:S02]  /*8e10*/  SEL R8, R8, RZ, P0 ;  /* 0x000000ff08087207 */ /* 0x000fe40000000000 */
[----:B------:R0:W-:Y:S02]  /*8e20*/  UTMALDG.3D.MULTICAST [UR8], [UR16], UR20, desc[UR18] ;  /* 0x00001208100073b4 */ /* 0x0001e40008011814 */
[----:B0-----:R-:W-:Y:S01]  /*8e30*/  UMOV UR8, UR22 ;  /* 0x0000001600087c82 */ /* 0x001fe20008000000 */
[----:B------:R-:W-:Y:S02]  /*8e40*/  UMOV UR11, UR26 ;  /* 0x0000001a000b7c82 */ /* 0x000fe40008000000 */
[----:B------:R0:W-:Y:S02]  /*8e50*/  UTMALDG.3D.MULTICAST [UR8], [UR32], UR30, desc[UR18] ;  /* 0x00001208200073b4 */ /* 0x0001e4000801181e */
[----:B0-----:R-:W-:Y:S05]  /*8e60*/  @P1 BRA `(.L_x_182) ;  /* 0xfffffffc003c1947 */ /* 0x001fea000383ffff */
.L_x_179:
[----:B------:R-:W-:Y:S05]  /*8e70*/  BSYNC B1 ;  /* 0x0000000000017941 */ /* 0x000fea0003800000 */
.L_x_178:
[----:B------:R-:W-:Y:S01]  /*8e80*/  LOP3.LUT P1, RZ, R14, 0xff, RZ, 0xc0, !PT ;  /* 0x000000ff0eff7812 */ /* 0x000fe2000782c0ff */
[C---:B------:R-:W-:Y:S01]  /*8e90*/  IMAD.IADD R9, R11.reuse, 0x1, R12 ;  /* 0x000000010b097824 */ /* 0x040fe200078e020c */
[----:B------:R-:W-:Y:S01]  /*8ea0*/  ULDC.64 UR8, c[0x0][0x650] ;  /* 0x0001940000087ab9 */ /* 0x000fe20000000a00 */
[----:B------:R-:W-:Y:S01]  /*8eb0*/  ISETP.GE.U32.AND P2, PT, R11, 0x16, PT ;  /* 0x000000160b00780c */ /* 0x000fe20003f46070 */
[----:B------:R-:W-:Y:S01]  /*8ec0*/  BSSY B1, `(.L_x_183) ;  /* 0x0000069000017945 */ /* 0x000fe20003800000 */
[----:B------:R-:W-:Y:S01]  /*8ed0*/  IMAD.MOV.U32 R17, RZ, RZ, -0x1 ;  /* 0xffffffffff117424 */ /* 0x000fe200078e00ff */
[----:B------:R-:W-:Y:S01]  /*8ee0*/  ISETP.GT.U32.AND P0, PT, R9, 0x15, PT ;  /* 0x000000150900780c */ /* 0x000fe20003f04070 */
[----:B------:R-:W-:Y:S01]  /*8ef0*/  IMAD.MOV.U32 R16, RZ, RZ, -0x1 ;  /* 0xffffffffff107424 */ /* 0x000fe200078e00ff */
[----:B------:R-:W-:Y:S02]  /*8f00*/  PRMT R14, RZ, 0x7610, R14 ;  /* 0x00007610ff0e7816 */ /* 0x000fe4000000000e */
[----:B------:R-:W-:-:S03]  /*8f10*/  ISETP.LT.U32.AND P0, PT, R11, 0x16, P0 ;  /* 0x000000160b00780c */ /* 0x000fc60000701070 */
[----:B------:R-:W0:Y:S01]  /*8f20*/  @P1 S2R R7, SR_CgaCtaId ;  /* 0x0000000000071919 */ /* 0x000e220000008800 */
[----:B------:R-:W-:-:S04]  /*8f30*/  @P1 MOV R6, 0x400 ;  /* 0x0000040000061802 */ /* 0x000fc80000000f00 */
[----:B0-----:R-:W-:Y:S01]  /*8f40*/  @P1 LEA R8, R7, R6, 0x18 ;  /* 0x0000000607081211 */ /* 0x001fe200078ec0ff */
[----:B------:R-:W-:Y:S01]  /*8f50*/  IMAD.WIDE.U32 R6, R9, -0x45d1745d, RZ ;  /* 0xba2e8ba309067825 */ /* 0x000fe200078e00ff */
[----:B------:R-:W-:Y:S02]  /*8f60*/  SEL R6, RZ, 0x1, !P0 ;  /* 0x00000001ff067807 */ /* 0x000fe40004000000 */
[----:B------:R0:W-:Y:S01]  /*8f70*/  @P1 SYNCS.ARRIVE.TRANS64.A1T0 RZ, [R8+URZ+0x178], RZ ;  /* 0x000178ff08ff19a7 */ /* 0x0001e2000810003f */
[----:B------:R-:W-:Y:S02]  /*8f80*/  IADD3 R2, P1, R2, UR24, RZ ;  /* 0x0000001802027c10 */ /* 0x000fe4000ff3e0ff */
[----:B------:R-:W-:Y:S01]  /*8f90*/  LOP3.LUT R5, R5, R6, RZ, 0x3c, !PT ;  /* 0x0000000605057212 */ /* 0x000fe200078e3cff */
[----:B------:R-:W-:Y:S01]  /*8fa0*/  IMAD.MOV.U32 R6, RZ, RZ, -0x1 ;  /* 0xffffffffff067424 */ /* 0x000fe200078e00ff */
[----:B------:R-:W-:Y:S02]  /*8fb0*/  IADD3.X R3, R3, UR21, RZ, P1, !PT ;  /* 0x0000001503037c10 */ /* 0x000fe40008ffe4ff */
[----:B------:R-:W-:-:S02]  /*8fc0*/  ISETP.GE.U32.AND P0, PT, R2, UR8, PT ;  /* 0x0000000802007c0c */ /* 0x000fc4000bf06070 */
[----:B0-----:R-:W-:Y:S02]  /*8fd0*/  SHF.R.U32.HI R8, RZ, 0x4, R7 ;  /* 0x00000004ff087819 */ /* 0x001fe40000011607 */
[----:B------:R-:W-:Y:S02]  /*8fe0*/  ISETP.GE.U32.AND.EX P0, PT, R3, UR9, PT, P0 ;  /* 0x0000000903007c0c */ /* 0x000fe4000bf06100 */
[----:B------:R-:W-:Y:S01]  /*8ff0*/  @P2 LOP3.LUT R5, R5, 0x1, R8, 0x78, !PT ;  /* 0x0000000105052812 */ /* 0x000fe200078e7808 */
[----:B------:R-:W-:Y:S01]  /*9000*/  IMAD R12, R8, -0x16, R9 ;  /* 0xffffffea080c7824 */ /* 0x000fe200078e0209 */
[----:B------:R-:W-:-:S09]  /*9010*/  PRMT R7, RZ, 0x7610, R7 ;  /* 0x00007610ff077816 */ /* 0x000fd20000000007 */
[----:B------:R-:W-:Y:S05]  /*9020*/  @P0 BRA `(.L_x_184) ;  /* 0x0000000400480947 */ /* 0x000fea0003800000 */
[----:B------:R-:W0:Y:S01]  /*9030*/  S2R R17, SR_CTAID.X ;  /* 0x0000000000117919 */ /* 0x000e220000002500 */
[----:B------:R-:W-:Y:S01]  /*9040*/  ULDC.64 UR8, c[0x0][0x628] ;  /* 0x00018a0000087ab9 */ /* 0x000fe20000000a00 */
[----:B------:R-:W1:Y:S01]  /*9050*/  LDC R18, c[0x0][0x144] ;  /* 0x00005100ff127b82 */ /* 0x000e620000000800 */
[----:B------:R-:W-:Y:S01]  /*9060*/  ISETP.NE.U32.AND P0, PT, RZ, UR8, PT ;  /* 0x00000008ff007c0c */ /* 0x000fe2000bf05070 */
[----:B------:R-:W2:Y:S01]  /*9070*/  S2R R13, SR_CTAID.Y ;  /* 0x00000000000d7919 */ /* 0x000ea20000002600 */
[----:B------:R-:W-:Y:S01]  /*9080*/  ULDC UR10, c[0x0][0x150] ;  /* 0x00005400000a7ab9 */ /* 0x000fe20000000800 */
[----:B------:R-:W-:Y:S01]  /*9090*/  ULDC UR11, c[0x0][0x630] ;  /* 0x00018c00000b7ab9 */ /* 0x000fe20000000800 */
[----:B------:R-:W-:Y:S01]  /*90a0*/  ISETP.NE.AND.EX P0, PT, RZ, UR9, PT, P0 ;  /* 0x00000009ff007c0c */ /* 0x000fe2000bf05300 */
[----:B------:R-:W-:Y:S01]  /*90b0*/  IMAD.MOV.U32 R6, RZ, RZ, R2 ;  /* 0x000000ffff067224 */ /* 0x000fe200078e0002 */
[----:B0-----:R-:W-:-:S05]  /*90c0*/  I2FP.F32.U32 R7, R17 ;  /* 0x0000001100077245 */ /* 0x001fca0000201000 */
[----:B------:R-:W-:Y:S01]  /*90d0*/  FMUL R20, R7, UR10 ;  /* 0x0000000a07147c20 */ /* 0x000fe20008400000 */
[----:B------:R-:W-:-:S05]  /*90e0*/  IMAD.MOV.U32 R7, RZ, RZ, R3 ;  /* 0x000000ffff077224 */ /* 0x000fca00078e0003 */
[----:B--2---:R-:W-:Y:S05]  /*90f0*/  @!P0 BRA `(.L_x_185) ;  /* 0x0000000000288947 */ /* 0x004fea0003800000 */
[----:B------:R-:W-:Y:S02]  /*9100*/  ULDC UR10, c[0x0][0x634] ;  /* 0x00018d00000a7ab9 */ /* 0x000fe40000000800 */
[----:B------:R-:W-:-:S05]  /*9110*/  IADD3 R7, P0, R2, UR10, RZ ;  /* 0x0000000a02077c10 */ /* 0x000fca000ff1e0ff */
[----:B------:R-:W-:-:S04]  /*9120*/  IMAD.X R19, RZ, RZ, R3, P0 ;  /* 0x000000ffff137224 */ /* 0x000fc800000e0603 */
[----:B------:R-:W-:-:S04]  /*9130*/  IMAD.WIDE.U32 R8, R19, UR8, RZ ;  /* 0x0000000813087c25 */ /* 0x000fc8000f8e00ff */
[----:B------:R-:W-:-:S04]  /*9140*/  IMAD.WIDE.U32 R8, P0, R7, UR9, R8 ;  /* 0x0000000907087c25 */ /* 0x000fc8000f800008 */
[----:B------:R-:W-:-:S04]  /*9150*/  IMAD.WIDE.U32 R6, R7, UR8, RZ ;  /* 0x0000000807067c25 */ /* 0x000fc8000f8e00ff */
[----:B------:R-:W-:Y:S01]  /*9160*/  IMAD.MOV.U32 R6, RZ, RZ, R9 ;  /* 0x000000ffff067224 */ /* 0x000fe200078e0009 */
[----:B------:R-:W-:Y:S01]  /*9170*/  IADD3 RZ, P1, R7, R8, RZ ;  /* 0x0000000807ff7210 */ /* 0x000fe20007f3e0ff */
[----:B------:R-:W-:-:S04]  /*9180*/  IMAD.X R7, RZ, RZ, RZ, P0 ;  /* 0x000000ffff077224 */ /* 0x000fc800000e06ff */
[----:B------:R-:W-:-:S08]  /*9190*/  IMAD.WIDE.U32.X R6, R19, UR9, R6, P1 ;  /* 0x0000000913067c25 */ /* 0x000fd000088e0406 */
.L_x_185:
[--C-:B------:R-:W-:Y:S01]  /*91a0*/  SHF.R.U64 R16, R6, UR11, R7.reuse ;  /* 0x0000000b06107c19 */ /* 0x100fe20008001207 */
[----:B------:R-:W0:Y:S01]  /*91b0*/  F2I.U32.TRUNC.NTZ R20, R20 ;  /* 0x0000001400147305 */ /* 0x000e22000020f000 */
[----:B------:R-:W-:Y:S01]  /*91c0*/  SHF.R.U32.HI R6, RZ, UR11, R7 ;  /* 0x0000000bff067c19 */ /* 0x000fe20008011607 */
[----:B------:R-:W-:Y:S01]  /*91d0*/  ULDC.64 UR8, c[0x0][0x620] ;  /* 0x0001880000087ab9 */ /* 0x000fe20000000a00 */
[----:B------:R-:W-:Y:S01]  /*91e0*/  IADD3 R9, P0, RZ, -R16, RZ ;  /* 0x80000010ff097210 */ /* 0x000fe20007f1e0ff */
[----:B------:R-:W-:-:S04]  /*91f0*/  ULDC.64 UR10, c[0x0][0x640] ;  /* 0x00019000000a7ab9 */ /* 0x000fc80000000a00 */
[----:B------:R-:W-:Y:S01]  /*9200*/  IMAD.X R6, RZ, RZ, ~R6, P0 ;  /* 0x000000ffff067224 */ /* 0x000fe200000e0e06 */
[----:B------:R-:W-:-:S03]  /*9210*/  ISETP.NE.U32.AND P0, PT, RZ, UR10, PT ;  /* 0x0000000aff007c0c */ /* 0x000fc6000bf05070 */
[----:B------:R-:W-:Y:S01]  /*9220*/  IMAD R8, R6, UR8, RZ ;  /* 0x0000000806087c24 */ /* 0x000fe2000f8e02ff */
[----:B------:R-:W-:Y:S01]  /*9230*/  ISETP.NE.AND.EX P0, PT, RZ, UR11, PT, P0 ;  /* 0x0000000bff007c0c */ /* 0x000fe2000bf05300 */
[----:B------:R-:W-:Y:S01]  /*9240*/  IMAD.WIDE.U32 R6, R9, UR8, R2 ;  /* 0x0000000809067c25 */ /* 0x000fe2000f8e0002 */
[----:B------:R-:W-:-:S03]  /*9250*/  ULDC UR8, c[0x0][0x618] ;  /* 0x0001860000087ab9 */ /* 0x000fc60000000800 */
[----:B------:R-:W-:Y:S01]  /*9260*/  IMAD R9, R9, UR9, R8 ;  /* 0x0000000909097c24 */ /* 0x000fe2000f8e0208 */
[----:B------:R-:W-:Y:S01]  /*9270*/  ULDC UR9, c[0x0][0x154] ;  /* 0x0000550000097ab9 */ /* 0x000fe20000000800 */
[----:B0-----:R-:W-:Y:S02]  /*9280*/  IMAD.MOV R8, RZ, RZ, -R20 ;  /* 0x000000ffff087224 */ /* 0x001fe400078e0a14 */
[----:B------:R-:W-:Y:S01]  /*9290*/  IMAD.IADD R7, R7, 0x1, R9 ;  /* 0x0000000107077824 */ /* 0x000fe200078e0209 */
[----:B------:R-:W0:Y:S01]  /*92a0*/  LDC R20, c[0x0][0x148] ;  /* 0x00005200ff147b82 */ /* 0x000e220000000800 */
[----:B-1----:R-:W-:Y:S01]  /*92b0*/  IMAD R17, R18, R8, R17 ;  /* 0x0000000812117224 */ /* 0x002fe200078e0211 */
[----:B------:R-:W-:Y:S02]  /*92c0*/  I2FP.F32.U32 R8, R13 ;  /* 0x0000000d00087245 */ /* 0x000fe40000201000 */
[--C-:B------:R-:W-:Y:S02]  /*92d0*/  SHF.R.U64 R18, R6, UR8, R7.reuse ;  /* 0x0000000806127c19 */ /* 0x100fe40008001207 */
[----:B------:R-:W-:Y:S01]  /*92e0*/  SHF.R.U32.HI R7, RZ, UR8, R7 ;  /* 0x00000008ff077c19 */ /* 0x000fe20008011607 */
[----:B------:R-:W-:Y:S01]  /*92f0*/  FMUL R8, R8, UR9 ;  /* 0x0000000908087c20 */ /* 0x000fe20008400000 */
[----:B------:R-:W-:-:S02]  /*9300*/  ULDC UR8, c[0x0][0x608] ;  /* 0x0001820000087ab9 */ /* 0x000fc40000000800 */
[--C-:B------:R-:W-:Y:S01]  /*9310*/  SHF.R.U64 R22, R18, UR8, R7.reuse ;  /* 0x0000000812167c19 */ /* 0x100fe20008001207 */
[----:B------:R1:W2:Y:S01]  /*9320*/  F2I.U32.TRUNC.NTZ R23, R8 ;  /* 0x0000000800177305 */ /* 0x0002a2000020f000 */
[----:B------:R-:W-:Y:S01]  /*9330*/  SHF.R.U32.HI R7, RZ, UR8, R7 ;  /* 0x00000008ff077c19 */ /* 0x000fe20008011607 */
[----:B------:R-:W-:-:S03]  /*9340*/  ULDC UR8, c[0x0][0x658] ;  /* 0x0001960000087ab9 */ /* 0x000fc60000000800 */
[--C-:B------:R-:W-:Y:S02]  /*9350*/  SHF.R.U64 R19, R22, UR8, R7.reuse ;  /* 0x0000000816137c19 */ /* 0x100fe40008001207 */
[----:B------:R-:W-:-:S03]  /*9360*/  SHF.R.U32.HI R21, RZ, UR8, R7 ;  /* 0x00000008ff157c19 */ /* 0x000fc60008011607 */
[----:B------:R-:W-:Y:S02]  /*9370*/  IMAD.MOV.U32 R6, RZ, RZ, R19 ;  /* 0x000000ffff067224 */ /* 0x000fe400078e0013 */
[----:B------:R-:W-:Y:S01]  /*9380*/  IMAD.MOV.U32 R7, RZ, RZ, R21 ;  /* 0x000000ffff077224 */ /* 0x000fe200078e0015 */
[----:B-1----:R-:W-:Y:S06]  /*9390*/  @!P0 BRA `(.L_x_186) ;  /* 0x0000000000288947 */ /* 0x002fec0003800000 */
        /* <DEDUP_REMOVED lines=10> */
.L_x_186:
[----:B------:R-:W-:Y:S01]  /*9440*/  ULDC UR8, c[0x0][0x648] ;  /* 0x0001920000087ab9 */ /* 0x000fe20000000800 */
[----:B--2---:R-:W-:Y:S01]  /*9450*/  IMAD.MOV R23, RZ, RZ, -R23 ;  /* 0x000000ffff177224 */ /* 0x004fe200078e0a17 */
[----:B------:R-:W-:Y:S01]  /*9460*/  SHF.R.U64 R7, R6, UR8, R7 ;  /* 0x0000000806077c19 */ /* 0x000fe20008001207 */
[----:B------:R-:W-:Y:S01]  /*9470*/  ULDC UR8, c[0x0][0x638] ;  /* 0x00018e0000087ab9 */ /* 0x000fe20000000800 */
[----:B------:R-:W-:Y:S01]  /*9480*/  LOP3.LUT R6, R22, UR13, RZ, 0xc0, !PT ;  /* 0x0000000d16067c12 */ /* 0x000fe2000f8ec0ff */
[----:B0-----:R-:W-:Y:S01]  /*9490*/  @P3 IMAD R17, R20, R23, R13 ;  /* 0x0000001714113224 */ /* 0x001fe200078e020d */
[----:B------:R-:W-:Y:S01]  /*94a0*/  LOP3.LUT R18, R18, UR4, RZ, 0xc0, !PT ;  /* 0x0000000412127c12 */ /* 0x000fe2000f8ec0ff */
[----:B------:R-:W-:Y:S01]  /*94b0*/  IMAD.MOV R8, RZ, RZ, -R7 ;  /* 0x000000ffff087224 */ /* 0x000fe200078e0a07 */
[----:B------:R-:W-:Y:S01]  /*94c0*/  ULDC UR9, c[0x0][0x610] ;  /* 0x0001840000097ab9 */ /* 0x000fe20000000800 */
[----:B------:R-:W-:Y:S02]  /*94d0*/  IMAD R6, R7, UR5, R6 ;  /* 0x0000000507067c24 */ /* 0x000fe4000f8e0206 */
[----:B------:R-:W-:Y:S01]  /*94e0*/  IMAD R19, R8, UR8, R19 ;  /* 0x0000000808137c24 */ /* 0x000fe2000f8e0213 */
[----:B------:R-:W-:Y:S01]  /*94f0*/  ULDC UR8, c[0x0][0x600] ;  /* 0x0001800000087ab9 */ /* 0x000fe20000000800 */
[----:B------:R-:W-:-:S02]  /*9500*/  IMAD R6, R6, UR9, R17 ;  /* 0x0000000906067c24 */ /* 0x000fc4000f8e0211 */
[----:B------:R-:W-:Y:S02]  /*9510*/  IMAD R19, R19, UR8, R18 ;  /* 0x0000000813137c24 */ /* 0x000fe4000f8e0212 */
[----:B------:R-:W-:-:S03]  /*9520*/  IMAD.MOV.U32 R7, RZ, RZ, 0x1 ;  /* 0x00000001ff077424 */ /* 0x000fc600078e00ff */
[----:B------:R-:W-:Y:S02]  /*9530*/  SEL R17, R19, R6, !P3 ;  /* 0x0000000613117207 */ /* 0x000fe40005800000 */
[----:B------:R-:W-:-:S07]  /*9540*/  SEL R6, R6, R19, !P3 ;  /* 0x0000001306067207 */ /* 0x000fce0005800000 */
.L_x_184:
[----:B------:R-:W-:Y:S05]  /*9550*/  BSYNC B1 ;  /* 0x0000000000017941 */ /* 0x000fea0003800000 */
.L_x_183:
[----:B------:R-:W-:-:S13]  /*9560*/  LOP3.LUT P0, RZ, R7, 0xff, RZ, 0xc0, !PT ;  /* 0x000000ff07ff7812 */ /* 0x000fda000780c0ff */
[----:B------:R-:W-:Y:S05]  /*9570*/  @P0 BRA `(.L_x_187) ;  /* 0xfffffff400400947 */ /* 0x000fea000383ffff */
[----:B------:R-:W-:Y:S05]  /*9580*/  BSYNC B0 ;  /* 0x0000000000007941 */ /* 0x000fea0003800000 */
.L_x_176:
[----:B------:R-:W-:-:S03]  /*9590*/  UMOV UR8, 0xffffffff ;  /* 0xffffffff00087882 */ /* 0x000fc60000000000 */
[----:B------:R-:W-:Y:S05]  /*95a0*/  BRA.DIV UR8, `(.L_x_188) ;  /* 0x0000000e08a47947 */ /* 0x000fea000b800000 */
[----:B------:R-:W-:-:S13]  /*95b0*/  ELECT P0, URZ, PT ;  /* 0x00000000003f782f */ /* 0x000fda0003800000 */
.L_x_220:
[----:B------:R-:W-:Y:S04]  /*95c0*/  BSSY B0, `(.L_x_189) ;  /* 0x00000cd000007945 */ /* 0x000fe80003800000 */
[----:B------:R-:W-:Y:S05]  /*95d0*/  @!P0 BRA `(.L_x_190) ;  /* 0x0000000c002c8947 */ /* 0x000fea0003800000 */
[----:B------:R-:W-:-:S04]  /*95e0*/  LOP3.LUT R4, R4, 0x2, RZ, 0xfc, !PT ;  /* 0x0000000204047812 */ /* 0x000fc800078efcff */
[----:B------:R-:W-:-:S13]  /*95f0*/  ISETP.NE.AND P0, PT, R4, 0x3, PT ;  /* 0x000000030400780c */ /* 0x000fda0003f05270 */
[----:B------:R-:W-:Y:S05]  /*9600*/  @!P0 BRA `(.L_x_191) ;  /* 0x0000000000048947 */ /* 0x000fea0003800000 */
[----:B------:R-:W-:Y:S01]  /*9610*/  BPT.TRAP 0x1 ;  /* 0x000000040000795c */ /* 0x000fe20000300000 */
.L_x_191:
[----:B------:R-:W0:Y:S01]  /*9620*/  S2R R3, SR_CgaCtaId ;  /* 0x0000000000037919 */ /* 0x000e220000008800 */
[----:B------:R-:W-:Y:S02]  /*9630*/  MOV R0, 0x400 ;  /* 0x0000040000007802 */ /* 0x000fe40000000f00 */
[----:B------:R-:W-:Y:S02]  /*9640*/  SHF.L.U32 R2, R5, 0x1f, RZ ;  /* 0x0000001f05027819 */ /* 0x000fe400000006ff */
[----:B0-----:R-:W-:-:S05]  /*9650*/  LEA R3, R3, R0, 0x18 ;  /* 0x0000000003037211 */ /* 0x001fca00078ec0ff */
[----:B------:R-:W-:-:S04]  /*9660*/  VIADD R3, R3, 0xb0 ;  /* 0x000000b003037836 */ /* 0x000fc80000000000 */
[C---:B------:R-:W-:Y:S02]  /*9670*/  IMAD R7, R12.reuse, 0x8, R3 ;  /* 0x000000080c077824 */ /* 0x040fe400078e0203 */
[----:B------:R-:W-:Y:S02]  /*9680*/  VIADD R12, R12, 0x1 ;  /* 0x000000010c0c7836 */ /* 0x000fe40000000000 */
[----:B------:R-:W0:Y:S03]  /*9690*/  SYNCS.PHASECHK.TRANS64.TRYWAIT P0, [R7+URZ], R2 ;  /* 0x00000002070075a7 */ /* 0x000e26000800017f */
[----:B------:R-:W-:-:S04]  /*96a0*/  ISETP.NE.AND P1, PT, R12, 0x16, PT ;  /* 0x000000160c00780c */ /* 0x000fc80003f25270 */
[----:B------:R-:W-:Y:S02]  /*96b0*/  SEL R0, RZ, 0x1, P1 ;  /* 0x00000001ff007807 */ /* 0x000fe40000800000 */
[----:B------:R-:W-:Y:S02]  /*96c0*/  SEL R12, R12, RZ, P1 ;  /* 0x000000ff0c0c7207 */ /* 0x000fe40000800000 */
[----:B------:R-:W-:-:S03]  /*96d0*/  LOP3.LUT R5, R5, R0, RZ, 0x3c, !PT ;  /* 0x0000000005057212 */ /* 0x000fc600078e3cff */
[----:B------:R-:W-:Y:S01]  /*96e0*/  IMAD R9, R12, 0x8, R3 ;  /* 0x000000080c097824 */ /* 0x000fe200078e0203 */
[----:B------:R-:W-:Y:S01]  /*96f0*/  SHF.L.U32 R4, R5, 0x1f, RZ ;  /* 0x0000001f05047819 */ /* 0x000fe200000006ff */
[----:B0-----:R-:W-:Y:S06]  /*9700*/  @!P0 BRA `(.L_x_192) ;  /* 0x0000000c006c8947 */ /* 0x001fec0003800000 */
.L_x_221:
[----:B------:R-:W1:Y:S01]  /*9710*/  SYNCS.PHASECHK.TRANS64.TRYWAIT P0, [R9+URZ], R4 ;  /* 0x00000004090075a7 */ /* 0x000e62000800017f */
[----:B------:R-:W-:-:S05]  /*9720*/  VIADD R0, R12, 0x1 ;  /* 0x000000010c007836 */ /* 0x000fca0000000000 */
[----:B------:R-:W-:-:S04]  /*9730*/  ISETP.NE.AND P1, PT, R0, 0x16, PT ;  /* 0x000000160000780c */ /* 0x000fc80003f25270 */
[----:B0-----:R-:W-:Y:S02]  /*9740*/  SEL R2, RZ, 0x1, P1 ;  /* 0x00000001ff027807 */ /* 0x001fe40000800000 */
[----:B------:R-:W-:Y:S02]  /*9750*/  SEL R0, R0, RZ, P1 ;  /* 0x000000ff00007207 */ /* 0x000fe40000800000 */
[----:B------:R-:W-:-:S03]  /*9760*/  LOP3.LUT R7, R5, R2, RZ, 0x3c, !PT ;  /* 0x0000000205077212 */ /* 0x000fc600078e3cff */
[----:B------:R-:W-:Y:S01]  /*9770*/  IMAD R6, R0, 0x8, R3 ;  /* 0x0000000800067824 */ /* 0x000fe200078e0203 */
[----:B------:R-:W-:Y:S01]  /*9780*/  SHF.L.U32 R5, R7, 0x1f, RZ ;  /* 0x0000001f07057819 */ /* 0x000fe200000006ff */
[----:B-1----:R-:W-:Y:S06]  /*9790*/  @!P0 BRA `(.L_x_193) ;  /* 0x0000000c005c8947 */ /* 0x002fec0003800000 */
.L_x_222:
[----:B------:R-:W1:Y:S01]  /*97a0*/  SYNCS.PHASECHK.TRANS64.TRYWAIT P0, [R6+URZ], R5 ;  /* 0x00000005060075a7 */ /* 0x000e62000800017f */
[----:B------:R-:W-:-:S05]  /*97b0*/  VIADD R0, R0, 0x1 ;  /* 0x0000000100007836 */ /* 0x000fca0000000000 */
[----:B------:R-:W-:-:S04]  /*97c0*/  ISETP.NE.AND P1, PT, R0, 0x16, PT ;  /* 0x000000160000780c */ /* 0x000fc80003f25270 */
[----:B------:R-:W-:Y:S02]  /*97d0*/  SEL R2, RZ, 0x1, P1 ;  /* 0x00000001ff027807 */ /* 0x000fe40000800000 */
[----:B------:R-:W-:Y:S02]  /*97e0*/  SEL R0, R0, RZ, P1 ;  /* 0x000000ff00007207 */ /* 0x000fe40000800000 */
[----:B------:R-:W-:-:S03]  /*97f0*/  LOP3.LUT R7, R7, R2, RZ, 0x3c, !PT ;  /* 0x0000000207077212 */ /* 0x000fc600078e3cff */
[----:B0-----:R-:W-:Y:S01]  /*9800*/  IMAD R9, R0, 0x8, R3 ;  /* 0x0000000800097824 */ /* 0x001fe200078e0203 */
[----:B------:R-:W-:Y:S01]  /*9810*/  SHF.L.U32 R4, R7, 0x1f, RZ ;  /* 0x0000001f07047819 */ /* 0x000fe200000006ff */
[----:B-1----:R-:W-:Y:S06]  /*9820*/  @!P0 BRA `(.L_x_194) ;  /* 0x0000000c004c8947 */ /* 0x002fec0003800000 */
.L_x_223:
        /* <DEDUP_REMOVED lines=9> */
.L_x_224:
        /* <DEDUP_REMOVED lines=9> */
.L_x_225:
        /* <DEDUP_REMOVED lines=9> */
.L_x_226:
        /* <DEDUP_REMOVED lines=9> */
.L_x_227:
        /* <DEDUP_REMOVED lines=9> */
.L_x_228:
        /* <DEDUP_REMOVED lines=9> */
.L_x_229:
        /* <DEDUP_REMOVED lines=9> */
.L_x_230:
        /* <DEDUP_REMOVED lines=9> */
.L_x_231:
        /* <DEDUP_REMOVED lines=9> */
.L_x_232:
        /* <DEDUP_REMOVED lines=9> */
.L_x_233:
        /* <DEDUP_REMOVED lines=9> */
.L_x_234:
        /* <DEDUP_REMOVED lines=9> */
.L_x_235:
        /* <DEDUP_REMOVED lines=9> */
.L_x_236:
        /* <DEDUP_REMOVED lines=9> */
.L_x_237:
        /* <DEDUP_REMOVED lines=9> */
.L_x_238:
        /* <DEDUP_REMOVED lines=9> */
.L_x_239:
        /* <DEDUP_REMOVED lines=9> */
.L_x_240:
[----:B------:R-:W1:Y:S01]  /*a1c0*/  SYNCS.PHASECHK.TRANS64.TRYWAIT P0, [R6+URZ], R5 ;  /* 0x00000005060075a7 */ /* 0x000e62000800017f */
[----:B------:R-:W-:-:S05]  /*a1d0*/  VIADD R0, R0, 0x1 ;  /* 0x0000000100007836 */ /* 0x000fca0000000000 */
[----:B------:R-:W-:-:S04]  /*a1e0*/  ISETP.NE.AND P1, PT, R0, 0x16, PT ;  /* 0x000000160000780c */ /* 0x000fc80003f25270 */
[----:B------:R-:W-:Y:S02]  /*a1f0*/  SEL R2, RZ, 0x1, P1 ;  /* 0x00000001ff027807 */ /* 0x000fe40000800000 */
[----:B------:R-:W-:Y:S02]  /*a200*/  SEL R0, R0, RZ, P1 ;  /* 0x000000ff00007207 */ /* 0x000fe40000800000 */
[----:B------:R-:W-:Y:S01]  /*a210*/  LOP3.LUT R2, R7, R2, RZ, 0x3c, !PT ;  /* 0x0000000207027212 */ /* 0x000fe200078e3cff */
[----:B-1----:R-:W-:Y:S06]  /*a220*/  @!P0 BRA `(.L_x_212) ;  /* 0x0000000800348947 */ /* 0x002fec0003800000 */
.L_x_241:
[----:B------:R-:W-:Y:S01]  /*a230*/  IMAD R3, R0, 0x8, R3 ;  /* 0x0000000800037824 */ /* 0x000fe200078e0203 */
[----:B------:R-:W-:-:S07]  /*a240*/  SHF.L.U32 R0, R2, 0x1f, RZ ;  /* 0x0000001f02007819 */ /* 0x000fce00000006ff */
.L_x_213:
[----:B--2---:R2:W3:Y:S02]  /*a250*/  SYNCS.PHASECHK.TRANS64.TRYWAIT P0, [R3+URZ], R0 ;  /* 0x00000000030075a7 */ /* 0x0044e4000800017f */
[----:B---3--:R-:W-:Y:S05]  /*a260*/  @!P0 NANOSLEEP.SYNCS 0x989680 ;  /* 0x009896800000895d */ /* 0x008fea0003900000 */
[----:B------:R-:W3:Y:S02]  /*a270*/  @!P0 SYNCS.PHASECHK.TRANS64 P0, [R3+URZ], R0 ;  /* 0x00000000030085a7 */ /* 0x000ee4000800007f */
[----:B---3--:R-:W-:Y:S05]  /*a280*/  @!P0 BRA `(.L_x_213) ;  /* 0xfffffffc00f08947 */ /* 0x008fea000383ffff */
.L_x_190:
[----:B------:R-:W-:Y:S05]  /*a290*/  BSYNC B0 ;  /* 0x0000000000007941 */ /* 0x000fea0003800000 */
.L_x_189:
[----:B------:R-:W-:Y:S05]  /*a2a0*/  EXIT ;  /* 0x000000000000794d */ /* 0x000fea0003800000 */
.L_x_22:
[----:B-1----:R-:W-:-:S04]  /*a2b0*/  IMAD.U32 R13, RZ, RZ, UR7 ;  /* 0x00000007ff0d7e24 */ /* 0x002fc8000f8e00ff */
[----:B------:R1:W4:Y:S03]  /*a2c0*/  SYNCS.PHASECHK.TRANS64.TRYWAIT P0, [R13+URZ], R12 ;  /* 0x0000000c0d0075a7 */ /* 0x000326000800017f */
[----:B----4-:R-:W-:Y:S05]  /*a2d0*/  @!P0 NANOSLEEP.SYNCS 0x989680 ;  /* 0x009896800000895d */ /* 0x010fea0003900000 */
[----:B------:R-:W4:Y:S02]  /*a2e0*/  @!P0 SYNCS.PHASECHK.TRANS64 P0, [R13+URZ], R12 ;  /* 0x0000000c0d0085a7 */ /* 0x000f24000800007f */
[----:B----4-:R-:W-:Y:S05]  /*a2f0*/  @!P0 BRA `(.L_x_22) ;  /* 0xfffffffc00ec8947 */ /* 0x010fea000383ffff */
[----:B------:R-:W-:Y:S05]  /*a300*/  BRA `(.L_x_21) ;  /* 0xffffff7400e07947 */ /* 0x000fea000383ffff */
.L_x_28:
[----:B-1----:R-:W-:-:S04]  /*a310*/  IMAD.U32 R15, RZ, RZ, UR12 ;  /* 0x0000000cff0f7e24 */ /* 0x002fc8000f8e00ff */
[----:B------:R1:W4:Y:S03]  /*a320*/  SYNCS.PHASECHK.TRANS64.TRYWAIT P0, [R15+URZ], R14 ;  /* 0x0000000e0f0075a7 */ /* 0x000326000800017f */
[----:B----4-:R-:W-:Y:S05]  /*a330*/  @!P0 NANOSLEEP.SYNCS 0x989680 ;  /* 0x009896800000895d */ /* 0x010fea0003900000 */
[----:B------:R-:W4:Y:S02]  /*a340*/  @!P0 SYNCS.PHASECHK.TRANS64 P0, [R15+URZ], R14 ;  /* 0x0000000e0f0085a7 */ /* 0x000f24000800007f */
[----:B----4-:R-:W-:Y:S05]  /*a350*/  @!P0 BRA `(.L_x_28) ;  /* 0xfffffffc00ec8947 */ /* 0x010fea000383ffff */
[----:B------:R-:W-:Y:S05]  /*a360*/  BRA `(.L_x_27) ;  /* 0xffffff80001c7947 */ /* 0x000fea000383ffff */
.L_x_177:
[----:B------:R-:W-:Y:S01]  /*a370*/  BSSY B1, `(.L_x_214) ;  /* 0x0000006000017945 */ /* 0x000fe20003800000 */
[----:B------:R-:W-:-:S07]  /*a380*/  IMAD.MOV.U32 R7, RZ, RZ, -0x1 ;  /* 0xffffffffff077424 */ /* 0x000fce00078e00ff */
[----:B------:R-:W-:Y:S05]  /*a390*/  WARPSYNC.COLLECTIVE R7, `(.L_x_215) ;  /* 0x00000000070c7348 */ /* 0x000fea0003c00000 */
[----:B------:R-:W-:Y:S02]  /*a3a0*/  ELECT P0, UR62, PT ;  /* 0x00000000003e782f */ /* 0x000fe40003800000 */
[----:B------:R-:W-:Y:S01]  /*a3b0*/  MOV R7, UR62 ;  /* 0x0000003e00077c02 */ /* 0x000fe20008000f00 */
[----:B------:R-:W-:Y:S10]  /*a3c0*/  ENDCOLLECTIVE ;  /* 0x000000000000791b */ /* 0x000ff40003800000 */
.L_x_215:
[----:B------:R-:W-:Y:S05]  /*a3d0*/  BSYNC B1 ;  /* 0x0000000000017941 */ /* 0x000fea0003800000 */
.L_x_214:
[----:B------:R-:W-:Y:S05]  /*a3e0*/  BRA `(.L_x_216) ;  /* 0xffffffe400b07947 */ /* 0x000fea000383ffff */
.L_x_180:
[----:B0-----:R0:W1:Y:S02]  /*a3f0*/  SYNCS.PHASECHK.TRANS64.TRYWAIT P0, [R18+URZ+0xb0], R9 ;  /* 0x0000b009120075a7 */ /* 0x001064000800017f */
[----:B-1----:R-:W-:Y:S05]  /*a400*/  @!P0 NANOSLEEP.SYNCS 0x989680 ;  /* 0x009896800000895d */ /* 0x002fea0003900000 */
[----:B------:R-:W1:Y:S02]  /*a410*/  @!P0 SYNCS.PHASECHK.TRANS64 P0, [R18+URZ+0xb0], R9 ;  /* 0x0000b009120085a7 */ /* 0x000e64000800007f */
[----:B-1----:R-:W-:Y:S05]  /*a420*/  @!P0 BRA `(.L_x_180) ;  /* 0xfffffffc00f08947 */ /* 0x002fea000383ffff */
[----:B------:R-:W-:Y:S05]  /*a430*/  BRA `(.L_x_217) ;  /* 0xffffffe400ec7947 */ /* 0x000fea000383ffff */
.L_x_188:
[----:B------:R-:W-:Y:S01]  /*a440*/  BSSY B0, `(.L_x_218) ;  /* 0x0000006000007945 */ /* 0x000fe20003800000 */
[----:B------:R-:W-:-:S07]  /*a450*/  IMAD.MOV.U32 R7, RZ, RZ, -0x1 ;  /* 0xffffffffff077424 */ /* 0x000fce00078e00ff */
[----:B------:R-:W-:Y:S05]  /*a460*/  WARPSYNC.COLLECTIVE R7, `(.L_x_219) ;  /* 0x00000000070c7348 */ /* 0x000fea0003c00000 */
[----:B------:R-:W-:Y:S02]  /*a470*/  ELECT P0, UR62, PT ;  /* 0x00000000003e782f */ /* 0x000fe40003800000 */
[----:B------:R-:W-:Y:S01]  /*a480*/  MOV R7, UR62 ;  /* 0x0000003e00077c02 */ /* 0x000fe20008000f00 */
[----:B------:R-:W-:Y:S10]  /*a490*/  ENDCOLLECTIVE ;  /* 0x000000000000791b */ /* 0x000ff40003800000 */
.L_x_219:
[----:B------:R-:W-:Y:S05]  /*a4a0*/  BSYNC B0 ;  /* 0x0000000000007941 */ /* 0x000fea0003800000 */
.L_x_218:
[----:B------:R-:W-:Y:S05]  /*a4b0*/  BRA `(.L_x_220) ;  /* 0xfffffff000407947 */ /* 0x000fea000383ffff */
.L_x_192:
[----:B0-----:R0:W1:Y:S02]  /*a4c0*/  SYNCS.PHASECHK.TRANS64.TRYWAIT P0, [R7+URZ], R2 ;  /* 0x00000002070075a7 */ /* 0x001064000800017f */
[----:B-1----:R-:W-:Y:S05]  /*a4d0*/  @!P0 NANOSLEEP.SYNCS 0x989680 ;  /* 0x009896800000895d */ /* 0x002fea0003900000 */
[----:B------:R-:W1:Y:S02]  /*a4e0*/  @!P0 SYNCS.PHASECHK.TRANS64 P0, [R7+URZ], R2 ;  /* 0x00000002070085a7 */ /* 0x000e64000800007f */
[----:B-1----:R-:W-:Y:S05]  /*a4f0*/  @!P0 BRA `(.L_x_192) ;  /* 0xfffffffc00f08947 */ /* 0x002fea000383ffff */
[----:B------:R-:W-:Y:S05]  /*a500*/  BRA `(.L_x_221) ;  /* 0xfffffff000807947 */ /* 0x000fea000383ffff */
.L_x_193:
[----:B0-----:R0:W1:Y:S02]  /*a510*/  SYNCS.PHASECHK.TRANS64.TRYWAIT P0, [R9+URZ], R4 ;  /* 0x00000004090075a7 */ /* 0x001064000800017f */
[----:B-1----:R-:W-:Y:S05]  /*a520*/  @!P0 NANOSLEEP.SYNCS 0x989680 ;  /* 0x009896800000895d */ /* 0x002fea0003900000 */
[----:B------:R-:W1:Y:S02]  /*a530*/  @!P0 SYNCS.PHASECHK.TRANS64 P0, [R9+URZ], R4 ;  /* 0x00000004090085a7 */ /* 0x000e64000800007f */
[----:B-1----:R-:W-:Y:S05]  /*a540*/  @!P0 BRA `(.L_x_193) ;  /* 0xfffffffc00f08947 */ /* 0x002fea000383ffff */
[----:B------:R-:W-:Y:S05]  /*a550*/  BRA `(.L_x_222) ;  /* 0xfffffff000907947 */ /* 0x000fea000383ffff */
.L_x_194:
[----:B0-----:R0:W1:Y:S02]  /*a560*/  SYNCS.PHASECHK.TRANS64.TRYWAIT P0, [R6+URZ], R5 ;  /* 0x00000005060075a7 */ /* 0x001064000800017f */
[----:B-1----:R-:W-:Y:S05]  /*a570*/  @!P0 NANOSLEEP.SYNCS 0x989680 ;  /* 0x009896800000895d */ /* 0x002fea0003900000 */
[----:B------:R-:W1:Y:S02]  /*a580*/  @!P0 SYNCS.PHASECHK.TRANS64 P0, [R6+URZ], R5 ;  /* 0x00000005060085a7 */ /* 0x000e64000800007f */
[----:B-1----:R-:W-:Y:S05]  /*a590*/  @!P0 BRA `(.L_x_194) ;  /* 0xfffffffc00f08947 */ /* 0x002fea000383ffff */
[----:B------:R-:W-:Y:S05]  /*a5a0*/  BRA `(.L_x_223) ;  /* 0xfffffff000a07947 */ /* 0x000fea000383ffff */
.L_x_195:
[----:B0-----:R0:W1:Y:S02]  /*a5b0*/  SYNCS.PHASECHK.TRANS64.TRYWAIT P0, [R9+URZ], R4 ;  /* 0x00000004090075a7 */ /* 0x001064000800017f */
[----:B-1----:R-:W-:Y:S05]  /*a5c0*/  @!P0 NANOSLEEP.SYNCS 0x989680 ;  /* 0x009896800000895d */ /* 0x002fea0003900000 */
[----:B------:R-:W1:Y:S02]  /*a5d0*/  @!P0 SYNCS.PHASECHK.TRANS64 P0, [R9+URZ], R4 ;  /* 0x00000004090085a7 */ /* 0x000e64000800007f */
[----:B-1----:R-:W-:Y:S05]  /*a5e0*/  @!P0 BRA `(.L_x_195) ;  /* 0xfffffffc00f08947 */ /* 0x002fea000383ffff */
[----:B------:R-:W-:Y:S05]  /*a5f0*/  BRA `(.L_x_224) ;  /* 0xfffffff000b07947 */ /* 0x000fea000383ffff */
.L_x_196:
[----:B0-----:R0:W1:Y:S02]  /*a600*/  SYNCS.PHASECHK.TRANS64.TRYWAIT P0, [R6+URZ], R5 ;  /* 0x00000005060075a7 */ /* 0x001064000800017f */
[----:B-1----:R-:W-:Y:S05]  /*a610*/  @!P0 NANOSLEEP.SYNCS 0x989680 ;  /* 0x009896800000895d */ /* 0x002fea0003900000 */
[----:B------:R-:W1:Y:S02]  /*a620*/  @!P0 SYNCS.PHASECHK.TRANS64 P0, [R6+URZ], R5 ;  /* 0x00000005060085a7 */ /* 0x000e64000800007f */
[----:B-1----:R-:W-:Y:S05]  /*a630*/  @!P0 BRA `(.L_x_196) ;  /* 0xfffffffc00f08947 */ /* 0x002fea000383ffff */
[----:B------:R-:W-:Y:S05]  /*a640*/  BRA `(.L_x_225) ;  /* 0xfffffff000c07947 */ /* 0x000fea000383ffff */
.L_x_197:
[----:B0-----:R0:W1:Y:S02]  /*a650*/  SYNCS.PHASECHK.TRANS64.TRYWAIT P0, [R9+URZ], R4 ;  /* 0x00000004090075a7 */ /* 0x001064000800017f */
[----:B-1----:R-:W-:Y:S05]  /*a660*/  @!P0 NANOSLEEP.SYNCS 0x989680 ;  /* 0x009896800000895d */ /* 0x002fea0003900000 */
[----:B------:R-:W1:Y:S02]  /*a670*/  @!P0 SYNCS.PHASECHK.TRANS64 P0, [R9+URZ], R4 ;  /* 0x00000004090085a7 */ /* 0x000e64000800007f */
[----:B-1----:R-:W-:Y:S05]  /*a680*/  @!P0 BRA `(.L_x_197) ;  /* 0xfffffffc00f08947 */ /* 0x002fea000383ffff */
[----:B------:R-:W-:Y:S05]  /*a690*/  BRA `(.L_x_226) ;  /* 0xfffffff000d07947 */ /* 0x000fea000383ffff */
.L_x_198:
[----:B0-----:R0:W1:Y:S02]  /*a6a0*/  SYNCS.PHASECHK.TRANS64.TRYWAIT P0, [R6+URZ], R5 ;  /* 0x00000005060075a7 */ /* 0x001064000800017f */
[----:B-1----:R-:W-:Y:S05]  /*a6b0*/  @!P0 NANOSLEEP.SYNCS 0x989680 ;  /* 0x009896800000895d */ /* 0x002fea0003900000 */
[----:B------:R-:W1:Y:S02]  /*a6c0*/  @!P0 SYNCS.PHASECHK.TRANS64 P0, [R6+URZ], R5 ;  /* 0x00000005060085a7 */ /* 0x000e64000800007f */
[----:B-1----:R-:W-:Y:S05]  /*a6d0*/  @!P0 BRA `(.L_x_198) ;  /* 0xfffffffc00f08947 */ /* 0x002fea000383ffff */
[----:B------:R-:W-:Y:S05]  /*a6e0*/  BRA `(.L_x_227) ;  /* 0xfffffff000e07947 */ /* 0x000fea000383ffff */
.L_x_199:
[----:B0-----:R0:W1:Y:S02]  /*a6f0*/  SYNCS.PHASECHK.TRANS64.TRYWAIT P0, [R9+URZ], R4 ;  /* 0x00000004090075a7 */ /* 0x001064000800017f */
[----:B-1----:R-:W-:Y:S05]  /*a700*/  @!P0 NANOSLEEP.SYNCS 0x989680 ;  /* 0x009896800000895d */ /* 0x002fea0003900000 */
[----:B------:R-:W1:Y:S02]  /*a710*/  @!P0 SYNCS.PHASECHK.TRANS64 P0, [R9+URZ], R4 ;  /* 0x00000004090085a7 */ /* 0x000e64000800007f */
[----:B-1----:R-:W-:Y:S05]  /*a720*/  @!P0 BRA `(.L_x_199) ;  /* 0xfffffffc00f08947 */ /* 0x002fea000383ffff */
[----:B------:R-:W-:Y:S05]  /*a730*/  BRA `(.L_x_228) ;  /* 0xfffffff000f07947 */ /* 0x000fea000383ffff */
.L_x_200:
[----:B0-----:R0:W1:Y:S02]  /*a740*/  SYNCS.PHASECHK.TRANS64.TRYWAIT P0, [R6+URZ], R5 ;  /* 0x00000005060075a7 */ /* 0x001064000800017f */
[----:B-1----:R-:W-:Y:S05]  /*a750*/  @!P0 NANOSLEEP.SYNCS 0x989680 ;  /* 0x009896800000895d */ /* 0x002fea0003900000 */
[----:B------:R-:W1:Y:S02]  /*a760*/  @!P0 SYNCS.PHASECHK.TRANS64 P0, [R6+URZ], R5 ;  /* 0x00000005060085a7 */ /* 0x000e64000800007f */
[----:B-1----:R-:W-:Y:S05]  /*a770*/  @!P0 BRA `(.L_x_200) ;  /* 0xfffffffc00f08947 */ /* 0x002fea000383ffff */
[----:B------:R-:W-:Y:S05]  /*a780*/  BRA `(.L_x_229) ;  /* 0xfffffff400007947 */ /* 0x000fea000383ffff */
.L_x_201:
[----:B0-----:R0:W1:Y:S02]  /*a790*/  SYNCS.PHASECHK.TRANS64.TRYWAIT P0, [R9+URZ], R4 ;  /* 0x00000004090075a7 */ /* 0x001064000800017f */
[----:B-1----:R-:W-:Y:S05]  /*a7a0*/  @!P0 NANOSLEEP.SYNCS 0x989680 ;  /* 0x009896800000895d */ /* 0x002fea0003900000 */
[----:B------:R-:W1:Y:S02]  /*a7b0*/  @!P0 SYNCS.PHASECHK.TRANS64 P0, [R9+URZ], R4 ;  /* 0x00000004090085a7 */ /* 0x000e64000800007f */
[----:B-1----:R-:W-:Y:S05]  /*a7c0*/  @!P0 BRA `(.L_x_201) ;  /* 0xfffffffc00f08947 */ /* 0x002fea000383ffff */
[----:B------:R-:W-:Y:S05]  /*a7d0*/  BRA `(.L_x_230) ;  /* 0xfffffff400107947 */ /* 0x000fea000383ffff */
.L_x_202:
[----:B0-----:R0:W1:Y:S02]  /*a7e0*/  SYNCS.PHASECHK.TRANS64.TRYWAIT P0, [R6+URZ], R5 ;  /* 0x00000005060075a7 */ /* 0x001064000800017f */
[----:B-1----:R-:W-:Y:S05]  /*a7f0*/  @!P0 NANOSLEEP.SYNCS 0x989680 ;  /* 0x009896800000895d */ /* 0x002fea0003900000 */
[----:B------:R-:W1:Y:S02]  /*a800*/  @!P0 SYNCS.PHASECHK.TRANS64 P0, [R6+URZ], R5 ;  /* 0x00000005060085a7 */ /* 0x000e64000800007f */
[----:B-1----:R-:W-:Y:S05]  /*a810*/  @!P0 BRA `(.L_x_202) ;  /* 0xfffffffc00f08947 */ /* 0x002fea000383ffff */
[----:B------:R-:W-:Y:S05]  /*a820*/  BRA `(.L_x_231) ;  /* 0xfffffff400207947 */ /* 0x000fea000383ffff */
.L_x_203:
[----:B0-----:R0:W1:Y:S02]  /*a830*/  SYNCS.PHASECHK.TRANS64.TRYWAIT P0, [R9+URZ], R4 ;  /* 0x00000004090075a7 */ /* 0x001064000800017f */
[----:B-1----:R-:W-:Y:S05]  /*a840*/  @!P0 NANOSLEEP.SYNCS 0x989680 ;  /* 0x009896800000895d */ /* 0x002fea0003900000 */
[----:B------:R-:W1:Y:S02]  /*a850*/  @!P0 SYNCS.PHASECHK.TRANS64 P0, [R9+URZ], R4 ;  /* 0x00000004090085a7 */ /* 0x000e64000800007f */
[----:B-1----:R-:W-:Y:S05]  /*a860*/  @!P0 BRA `(.L_x_203) ;  /* 0xfffffffc00f08947 */ /* 0x002fea000383ffff */
[----:B------:R-:W-:Y:S05]  /*a870*/  BRA `(.L_x_232) ;  /* 0xfffffff400307947 */ /* 0x000fea000383ffff */
.L_x_204:
[----:B0-----:R0:W1:Y:S02]  /*a880*/  SYNCS.PHASECHK.TRANS64.TRYWAIT P0, [R6+URZ], R5 ;  /* 0x00000005060075a7 */ /* 0x001064000800017f */
[----:B-1----:R-:W-:Y:S05]  /*a890*/  @!P0 NANOSLEEP.SYNCS 0x989680 ;  /* 0x009896800000895d */ /* 0x002fea0003900000 */
[----:B------:R-:W1:Y:S02]  /*a8a0*/  @!P0 SYNCS.PHASECHK.TRANS64 P0, [R6+URZ], R5 ;  /* 0x00000005060085a7 */ /* 0x000e64000800007f */
[----:B-1----:R-:W-:Y:S05]  /*a8b0*/  @!P0 BRA `(.L_x_204) ;  /* 0xfffffffc00f08947 */ /* 0x002fea000383ffff */
[----:B------:R-:W-:Y:S05]  /*a8c0*/  BRA `(.L_x_233) ;  /* 0xfffffff400407947 */ /* 0x000fea000383ffff */
.L_x_205:
[----:B0-----:R0:W1:Y:S02]  /*a8d0*/  SYNCS.PHASECHK.TRANS64.TRYWAIT P0, [R9+URZ], R4 ;  /* 0x00000004090075a7 */ /* 0x001064000800017f */
[----:B-1----:R-:W-:Y:S05]  /*a8e0*/  @!P0 NANOSLEEP.SYNCS 0x989680 ;  /* 0x009896800000895d */ /* 0x002fea0003900000 */
[----:B------:R-:W1:Y:S02]  /*a8f0*/  @!P0 SYNCS.PHASECHK.TRANS64 P0, [R9+URZ], R4 ;  /* 0x00000004090085a7 */ /* 0x000e64000800007f */
[----:B-1----:R-:W-:Y:S05]  /*a900*/  @!P0 BRA `(.L_x_205) ;  /* 0xfffffffc00f08947 */ /* 0x002fea000383ffff */
[----:B------:R-:W-:Y:S05]  /*a910*/  BRA `(.L_x_234) ;  /* 0xfffffff400507947 */ /* 0x000fea000383ffff */
.L_x_206:
[----:B0-----:R0:W1:Y:S02]  /*a920*/  SYNCS.PHASECHK.TRANS64.TRYWAIT P0, [R6+URZ], R5 ;  /* 0x00000005060075a7 */ /* 0x001064000800017f */
[----:B-1----:R-:W-:Y:S05]  /*a930*/  @!P0 NANOSLEEP.SYNCS 0x989680 ;  /* 0x009896800000895d */ /* 0x002fea0003900000 */
[----:B------:R-:W1:Y:S02]  /*a940*/  @!P0 SYNCS.PHASECHK.TRANS64 P0, [R6+URZ], R5 ;  /* 0x00000005060085a7 */ /* 0x000e64000800007f */
[----:B-1----:R-:W-:Y:S05]  /*a950*/  @!P0 BRA `(.L_x_206) ;  /* 0xfffffffc00f08947 */ /* 0x002fea000383ffff */
[----:B------:R-:W-:Y:S05]  /*a960*/  BRA `(.L_x_235) ;  /* 0xfffffff400607947 */ /* 0x000fea000383ffff */
.L_x_207:
[----:B0-----:R0:W1:Y:S02]  /*a970*/  SYNCS.PHASECHK.TRANS64.TRYWAIT P0, [R9+URZ], R4 ;  /* 0x00000004090075a7 */ /* 0x001064000800017f */
[----:B-1----:R-:W-:Y:S05]  /*a980*/  @!P0 NANOSLEEP.SYNCS 0x989680 ;  /* 0x009896800000895d */ /* 0x002fea0003900000 */
[----:B------:R-:W1:Y:S02]  /*a990*/  @!P0 SYNCS.PHASECHK.TRANS64 P0, [R9+URZ], R4 ;  /* 0x00000004090085a7 */ /* 0x000e64000800007f */
[----:B-1----:R-:W-:Y:S05]  /*a9a0*/  @!P0 BRA `(.L_x_207) ;  /* 0xfffffffc00f08947 */ /* 0x002fea000383ffff */
[----:B------:R-:W-:Y:S05]  /*a9b0*/  BRA `(.L_x_236) ;  /* 0xfffffff400707947 */ /* 0x000fea000383ffff */
.L_x_208:
[----:B0-----:R0:W1:Y:S02]  /*a9c0*/  SYNCS.PHASECHK.TRANS64.TRYWAIT P0, [R6+URZ], R5 ;  /* 0x00000005060075a7 */ /* 0x001064000800017f */
[----:B-1----:R-:W-:Y:S05]  /*a9d0*/  @!P0 NANOSLEEP.SYNCS 0x989680 ;  /* 0x009896800000895d */ /* 0x002fea0003900000 */
[----:B------:R-:W1:Y:S02]  /*a9e0*/  @!P0 SYNCS.PHASECHK.TRANS64 P0, [R6+URZ], R5 ;  /* 0x00000005060085a7 */ /* 0x000e64000800007f */
[----:B-1----:R-:W-:Y:S05]  /*a9f0*/  @!P0 BRA `(.L_x_208) ;  /* 0xfffffffc00f08947 */ /* 0x002fea000383ffff */
[----:B------:R-:W-:Y:S05]  /*aa00*/  BRA `(.L_x_237) ;  /* 0xfffffff400807947 */ /* 0x000fea000383ffff */
.L_x_209:
[----:B0-----:R0:W1:Y:S02]  /*aa10*/  SYNCS.PHASECHK.TRANS64.TRYWAIT P0, [R9+URZ], R4 ;  /* 0x00000004090075a7 */ /* 0x001064000800017f */
[----:B-1----:R-:W-:Y:S05]  /*aa20*/  @!P0 NANOSLEEP.SYNCS 0x989680 ;  /* 0x009896800000895d */ /* 0x002fea0003900000 */
[----:B------:R-:W1:Y:S02]  /*aa30*/  @!P0 SYNCS.PHASECHK.TRANS64 P0, [R9+URZ], R4 ;  /* 0x00000004090085a7 */ /* 0x000e64000800007f */
[----:B-1----:R-:W-:Y:S05]  /*aa40*/  @!P0 BRA `(.L_x_209) ;  /* 0xfffffffc00f08947 */ /* 0x002fea000383ffff */
[----:B------:R-:W-:Y:S05]  /*aa50*/  BRA `(.L_x_238) ;  /* 0xfffffff400907947 */ /* 0x000fea000383ffff */
.L_x_210:
[----:B0-----:R0:W1:Y:S02]  /*aa60*/  SYNCS.PHASECHK.TRANS64.TRYWAIT P0, [R6+URZ], R5 ;  /* 0x00000005060075a7 */ /* 0x001064000800017f */
[----:B-1----:R-:W-:Y:S05]  /*aa70*/  @!P0 NANOSLEEP.SYNCS 0x989680 ;  /* 0x009896800000895d */ /* 0x002fea0003900000 */
[----:B------:R-:W1:Y:S02]  /*aa80*/  @!P0 SYNCS.PHASECHK.TRANS64 P0, [R6+URZ], R5 ;  /* 0x00000005060085a7 */ /* 0x000e64000800007f */
[----:B-1----:R-:W-:Y:S05]  /*aa90*/  @!P0 BRA `(.L_x_210) ;  /* 0xfffffffc00f08947 */ /* 0x002fea000383ffff */
[----:B------:R-:W-:Y:S05]  /*aaa0*/  BRA `(.L_x_239) ;  /* 0xfffffff400a07947 */ /* 0x000fea000383ffff */
.L_x_211:
[----:B0-----:R0:W1:Y:S02]  /*aab0*/  SYNCS.PHASECHK.TRANS64.TRYWAIT P0, [R9+URZ], R4 ;  /* 0x00000004090075a7 */ /* 0x001064000800017f */
[----:B-1----:R-:W-:Y:S05]  /*aac0*/  @!P0 NANOSLEEP.SYNCS 0x989680 ;  /* 0x009896800000895d */ /* 0x002fea0003900000 */
[----:B------:R-:W1:Y:S02]  /*aad0*/  @!P0 SYNCS.PHASECHK.TRANS64 P0, [R9+URZ], R4 ;  /* 0x00000004090085a7 */ /* 0x000e64000800007f */
[----:B-1----:R-:W-:Y:S05]  /*aae0*/  @!P0 BRA `(.L_x_211) ;  /* 0xfffffffc00f08947 */ /* 0x002fea000383ffff */
[----:B------:R-:W-:Y:S05]  /*aaf0*/  BRA `(.L_x_240) ;  /* 0xfffffff400b07947 */ /* 0x000fea000383ffff */
.L_x_212:
[----:B-1----:R1:W2:Y:S02]  /*ab00*/  SYNCS.PHASECHK.TRANS64.TRYWAIT P0, [R6+URZ], R5 ;  /* 0x00000005060075a7 */ /* 0x0022a4000800017f */
[----:B--2---:R-:W-:Y:S05]  /*ab10*/  @!P0 NANOSLEEP.SYNCS 0x989680 ;  /* 0x009896800000895d */ /* 0x004fea0003900000 */
[----:B------:R-:W2:Y:S02]  /*ab20*/  @!P0 SYNCS.PHASECHK.TRANS64 P0, [R6+URZ], R5 ;  /* 0x00000005060085a7 */ /* 0x000ea4000800007f */
[----:B--2---:R-:W-:Y:S05]  /*ab30*/  @!P0 BRA `(.L_x_212) ;  /* 0xfffffffc00f08947 */ /* 0x004fea000383ffff */
[----:B------:R-:W-:Y:S05]  /*ab40*/  BRA `(.L_x_241) ;  /* 0xfffffff400b87947 */ /* 0x000fea000383ffff */
.L_x_242:
[----:B------:R-:W-:-:S00]  /*ab50*/  BRA `(.L_x_242) ;  /* 0xfffffffc00fc7947 */ /* 0x000fc0000383ffff */
[----:B------:R-:W-:-:S00]  /*ab60*/  NOP ;  /* 0x0000000000007918 */ /* 0x000fc00000000000 */
        /* <DEDUP_REMOVED lines=9> */
.L_x_243:


//--------------------- .nv.shared._ZN7cutlass13device_kernelINS_4gemm6kernel13GemmUniversalIN4cute5tupleIJiiiiEEENS1_10collective13CollectiveMmaINS1_37MainloopSm90TmaGmmaWarpSpecializedFP8ILi22ENS5_IJNS4_1CILi2EEESB_NSA_ILi1EEEEEENS1_35KernelTmaWarpSpecializedCooperativeEEENS5_IJNSA_ILi256EEENSA_ILi64EEENSA_ILi32EEEEEENS_12float_e4m3_tENS5_IJlSC_lEEESK_SL_NS4_8TiledMMAINS4_8MMA_AtomIJNS4_4SM904GMMA30MMA_64x64x32_F32E4M3E4M3_SS_TNILNSP_7ScaleInE1ELSR_1EEEEEENS4_6LayoutINS5_IJSB_SC_SC_EEENS5_IJSC_NSA_ILi0EEESW_EEEEENS5_IJNS4_10UnderscoreESZ_SZ_EEEEENS4_23SM90_TMA_LOAD_MULTICASTENS4_14ComposedLayoutINS4_7SwizzleILi1ELi4ELi3EEENS4_18smem_ptr_flag_bitsILi8EEENSU_INS5_IJNSA_ILi8EEESI_EEENS5_IJSI_SC_EEEEEEEvNS4_8identityES12_S1C_vS1D_EENS_8epilogue10collective6detail29Sm90TmaWarpSpecializedAdapterINS1G_15DefaultEpilogueISK_SL_SL_NS1F_6thread17LinearCombinationISK_Li1EffLNS1K_9ScaleType4KindE0ELNS_15FloatRoundStyleE2ESK_EENS1_15EpilogueDefaultEEEEEvvEEEEvNT_6ParamsE --------------------------
	.section	.nv.shared._ZN7cutlass13device_kernelINS_4gemm6kernel13GemmUniversalIN4cute5tupleIJiiiiEEENS1_10collective13CollectiveMmaINS1_37MainloopSm90TmaGmmaWarpSpecializedFP8ILi22ENS5_IJNS4_1CILi2EEESB_NSA_ILi1EEEEEENS1_35KernelTmaWarpSpecializedCooperativeEEENS5_IJNSA_ILi256EEENSA_ILi64EEENSA_ILi32EEEEEENS_12float_e4m3_tENS5_IJlSC_lEEESK_SL_NS4_8TiledMMAINS4_8MMA_AtomIJNS4_4SM904GMMA30MMA_64x64x32_F32E4M3E4M3_SS_TNILNSP_7ScaleInE1ELSR_1EEEEEENS4_6LayoutINS5_IJSB_SC_SC_EEENS5_IJSC_NSA_ILi0EEESW_EEEEENS5_IJNS4_10UnderscoreESZ_SZ_EEEEENS4_23SM90_TMA_LOAD_MULTICASTENS4_14ComposedLayoutINS4_7SwizzleILi1ELi4ELi3EEENS4_18smem_ptr_flag_bitsILi8EEENSU_INS5_IJNSA_ILi8EEESI_EEENS5_IJSI_SC_EEEEEEEvNS4_8identityES12_S1C_vS1D_EENS_8epilogue10collective6detail29Sm90TmaWarpSpecializedAdapterINS1G_15DefaultEpilogueISK_SL_SL_NS1F_6thread17LinearCombinationISK_Li1EffLNS1K_9ScaleType4KindE0ELNS_15FloatRoundStyleE2ESK_EENS1_15EpilogueDefaultEEEEEvvEEEEvNT_6ParamsE,"aw",@nobits
	.sectionflags	@""
	.align	16
	.zero		1024


//--------------------- .nv.shared.reserved.0     --------------------------
	.section	.nv.shared.reserved.0,"aw",@nobits
	.weak		__nv_reservedSMEM_offset_0_alias
	.size		__nv_reservedSMEM_offset_0_alias, 0, 0
	.other		__nv_reservedSMEM_offset_0_alias,@"STO_CUDA_RESERVED_SHARED STV_DEFAULT"
__nv_reservedSMEM_offset_0_alias:
	.zero		0


//--------------------- .nv.global                --------------------------
	.section	.nv.global,"aw",@nobits
.nv.global:
	.type		_ZN39_INTERNAL_3be41f95_4_k_cu_4522e7c2_49034cute1_E,@object
	.size		_ZN39_INTERNAL_3be41f95_4_k_cu_4522e7c2_49034cute1_E,(_ZN39_INTERNAL_3be41f95_4_k_cu_4522e7c2_49034cuda3std3__45__cpo6cbeginE - _ZN39_INTERNAL_3be41f95_4_k_cu_4522e7c2_49034cute1_E)
_ZN39_INTERNAL_3be41f95_4_k_cu_4522e7c2_49034cute1_E:
	.zero		1
	.type		_ZN39_INTERNAL_3be41f95_4_k_cu_4522e7c2_49034cuda3std3__45__cpo6cbeginE,@object
	.size		_ZN39_INTERNAL_3be41f95_4_k_cu_4522e7c2_49034cuda3std3__45__cpo6cbeginE,(_ZN39_INTERNAL_3be41f95_4_k_cu_4522e7c2_49034cuda3std3__48in_placeE - _ZN39_INTERNAL_3be41f95_4_k_cu_4522e7c2_49034cuda3std3__45__cpo6cbeginE)
_ZN39_INTERNAL_3be41f95_4_k_cu_4522e7c2_49034cuda3std3__45__cpo6cbeginE:
	.zero		1
	.type		_ZN39_INTERNAL_3be41f95_4_k_cu_4522e7c2_49034cuda3std3__48in_placeE,@object
	.size		_ZN39_INTERNAL_3be41f95_4_k_cu_4522e7c2_49034cuda3std3__48in_placeE,(_ZN39_INTERNAL_3be41f95_4_k_cu_4522e7c2_49034cuda3std6ranges3__45__cpo9iter_moveE - _ZN39_INTERNAL_3be41f95_4_k_cu_4522e7c2_49034cuda3std3__48in_placeE)
_ZN39_INTERNAL_3be41f95_4_k_cu_4522e7c2_49034cuda3std3__48in_placeE:
	.zero		1
	.type		_ZN39_INTERNAL_3be41f95_4_k_cu_4522e7c2_49034cuda3std6ranges3__45__cpo9iter_moveE,@object
	.size		_ZN39_INTERNAL_3be41f95_4_k_cu_4522e7c2_49034cuda3std6ranges3__45__cpo9iter_moveE,(_ZN39_INTERNAL_3be41f95_4_k_cu_4522e7c2_49034cuda3std3__45__cpo5beginE - _ZN39_INTERNAL_3be41f95_4_k_cu_4522e7c2_49034cuda3std6ranges3__45__cpo9iter_moveE)
_ZN39_INTERNAL_3be41f95_4_k_cu_4522e7c2_49034cuda3std6ranges3__45__cpo9iter_moveE:
	.zero		1
	.type		_ZN39_INTERNAL_3be41f95_4_k_cu_4522e7c2_49034cuda3std3__45__cpo5beginE,@object
	.size		_ZN39_INTERNAL_3be41f95_4_k_cu_4522e7c2_49034cuda3std3__45__cpo5beginE,(_ZN39_INTERNAL_3be41f95_4_k_cu_4522e7c2_49034cuda3std3__441_GLOBAL__N__3be41f95_4_k_cu_4522e7c2_49036ignoreE - _ZN39_INTERNAL_3be41f95_4_k_cu_4522e7c2_49034cuda3std3__45__cpo5beginE)
_ZN39_INTERNAL_3be41f95_4_k_cu_4522e7c2_49034cuda3std3__45__cpo5beginE:
	.zero		1
	.type		_ZN39_INTERNAL_3be41f95_4_k_cu_4522e7c2_49034cuda3std3__441_GLOBAL__N__3be41f95_4_k_cu_4522e7c2_49036ignoreE,@object
	.size		_ZN39_INTERNAL_3be41f95_4_k_cu_4522e7c2_49034cuda3std3__441_GLOBAL__N__3be41f95_4_k_cu_4522e7c2_49036ignoreE,(_ZN39_INTERNAL_3be41f95_4_k_cu_4522e7c2_49034cute7productE - _ZN39_INTERNAL_3be41f95_4_k_cu_4522e7c2_49034cuda3std3__441_GLOBAL__N__3be41f95_4_k_cu_4522e7c2_49036ignoreE)
_ZN39_INTERNAL_3be41f95_4_k_cu_4522e7c2_49034cuda3std3__441_GLOBAL__N__3be41f95_4_k_cu_4522e7c2_49036ignoreE:
	.zero		1
	.type		_ZN39_INTERNAL_3be41f95_4_k_cu_4522e7c2_49034cute7productE,@object
	.size		_ZN39_INTERNAL_3be41f95_4_k_cu_4522e7c2_49034cute7productE,(_ZN39_INTERNAL_3be41f95_4_k_cu_4522e7c2_49034cuda3std3__45__cpo3endE - _ZN39_INTERNAL_3be41f95_4_k_cu_4522e7c2_49034cute7productE)
_ZN39_INTERNAL_3be41f95_4_k_cu_4522e7c2_49034cute7productE:
	.zero		1
	.type		_ZN39_INTERNAL_3be41f95_4_k_cu_4522e7c2_49034cuda3std3__45__cpo3endE,@object
	.size		_ZN39_INTERNAL_3be41f95_4_k_cu_4522e7c2_49034cuda3std3__45__cpo3endE,(_ZN39_INTERNAL_3be41f95_4_k_cu_4522e7c2_49034cuda3std3__419piecewise_constructE - _ZN39_INTERNAL_3be41f95_4_k_cu_4522e7c2_49034cuda3std3__45__cpo3endE)
_ZN39_INTERNAL_3be41f95_4_k_cu_4522e7c2_49034cuda3std3__45__cpo3endE:
	.zero		1
	.type		_ZN39_INTERNAL_3be41f95_4_k_cu_4522e7c2_49034cuda3std3__419piecewise_constructE,@object
	.size		_ZN39_INTERNAL_3be41f95_4_k_cu_4522e7c2_49034cuda3std3__419piecewise_constructE,(_ZN39_INTERNAL_3be41f95_4_k_cu_4522e7c2_49034cuda3std3__45__cpo4cendE - _ZN39_INTERNAL_3be41f95_4_k_cu_4522e7c2_49034cuda3std3__419piecewise_constructE)
_ZN39_INTERNAL_3be41f95_4_k_cu_4522e7c2_49034cuda3std3__419piecewise_constructE:
	.zero		1
	.type		_ZN39_INTERNAL_3be41f95_4_k_cu_4522e7c2_49034cuda3std3__45__cpo4cendE,@object
	.size		_ZN39_INTERNAL_3be41f95_4_k_cu_4522e7c2_49034cuda3std3__45__cpo4cendE,(_ZN39_INTERNAL_3be41f95_4_k_cu_4522e7c2_49034cuda3std6ranges3__45__cpo4swapE - _ZN39_INTERNAL_3be41f95_4_k_cu_4522e7c2_49034cuda3std3__45__cpo4cendE)
_ZN39_INTERNAL_3be41f95_4_k_cu_4522e7c2_49034cuda3std3__45__cpo4cendE:
	.zero		1
	.type		_ZN39_INTERNAL_3be41f95_4_k_cu_4522e7c2_49034cuda3std6ranges3__45__cpo4swapE,@object
	.size		_ZN39_INTERNAL_3be41f95_4_k_cu_4522e7c2_49034cuda3std6ranges3__45__cpo4swapE,(.L_7 - _ZN39_INTERNAL_3be41f95_4_k_cu_4522e7c2_49034cuda3std6ranges3__45__cpo4swapE)
_ZN39_INTERNAL_3be41f95_4_k_cu_4522e7c2_49034cuda3std6ranges3__45__cpo4swapE:
	.zero		1
.L_7:


//--------------------- .nv.constant0._ZN7cutlass13device_kernelINS_4gemm6kernel13GemmUniversalIN4cute5tupleIJiiiiEEENS1_10collective13CollectiveMmaINS1_37MainloopSm90TmaGmmaWarpSpecializedFP8ILi22ENS5_IJNS4_1CILi2EEESB_NSA_ILi1EEEEEENS1_35KernelTmaWarpSpecializedCooperativeEEENS5_IJNSA_ILi256EEENSA_ILi64EEENSA_ILi32EEEEEENS_12float_e4m3_tENS5_IJlSC_lEEESK_SL_NS4_8TiledMMAINS4_8MMA_AtomIJNS4_4SM904GMMA30MMA_64x64x32_F32E4M3E4M3_SS_TNILNSP_7ScaleInE1ELSR_1EEEEEENS4_6LayoutINS5_IJSB_SC_SC_EEENS5_IJSC_NSA_ILi0EEESW_EEEEENS5_IJNS4_10UnderscoreESZ_SZ_EEEEENS4_23SM90_TMA_LOAD_MULTICASTENS4_14ComposedLayoutINS4_7SwizzleILi1ELi4ELi3EEENS4_18smem_ptr_flag_bitsILi8EEENSU_INS5_IJNSA_ILi8EEESI_EEENS5_IJSI_SC_EEEEEEEvNS4_8identityES12_S1C_vS1D_EENS_8epilogue10collective6detail29Sm90TmaWarpSpecializedAdapterINS1G_15DefaultEpilogueISK_SL_SL_NS1F_6thread17LinearCombinationISK_Li1EffLNS1K_9ScaleType4KindE0ELNS_15FloatRoundStyleE2ESK_EENS1_15EpilogueDefaultEEEEEvvEEEEvNT_6ParamsE --------------------------
	.section	.nv.constant0._ZN7cutlass13device_kernelINS_4gemm6kernel13GemmUniversalIN4cute5tupleIJiiiiEEENS1_10collective13CollectiveMmaINS1_37MainloopSm90TmaGmmaWarpSpecializedFP8ILi22ENS5_IJNS4_1CILi2EEESB_NSA_ILi1EEEEEENS1_35KernelTmaWarpSpecializedCooperativeEEENS5_IJNSA_ILi256EEENSA_ILi64EEENSA_ILi32EEEEEENS_12float_e4m3_tENS5_IJlSC_lEEESK_SL_NS4_8TiledMMAINS4_8MMA_AtomIJNS4_4SM904GMMA30MMA_64x64x32_F32E4M3E4M3_SS_TNILNSP_7ScaleInE1ELSR_1EEEEEENS4_6LayoutINS5_IJSB_SC_SC_EEENS5_IJSC_NSA_ILi0EEESW_EEEEENS5_IJNS4_10UnderscoreESZ_SZ_EEEEENS4_23SM90_TMA_LOAD_MULTICASTENS4_14ComposedLayoutINS4_7SwizzleILi1ELi4ELi3EEENS4_18smem_ptr_flag_bitsILi8EEENSU_INS5_IJNSA_ILi8EEESI_EEENS5_IJSI_SC_EEEEEEEvNS4_8identityES12_S1C_vS1D_EENS_8epilogue10collective6detail29Sm90TmaWarpSpecializedAdapterINS1G_15DefaultEpilogueISK_SL_SL_NS1F_6thread17LinearCombinationISK_Li1EffLNS1K_9ScaleType4KindE0ELNS_15FloatRoundStyleE2ESK_EENS1_15EpilogueDefaultEEEEEvvEEEEvNT_6ParamsE,"a",@progbits
	.sectionflags	@""
	.align	4
.nv.constant0._ZN7cutlass13device_kernelINS_4gemm6kernel13GemmUniversalIN4cute5tupleIJiiiiEEENS1_10collective13CollectiveMmaINS1_37MainloopSm90TmaGmmaWarpSpecializedFP8ILi22ENS5_IJNS4_1CILi2EEESB_NSA_ILi1EEEEEENS1_35KernelTmaWarpSpecializedCooperativeEEENS5_IJNSA_ILi256EEENSA_ILi64EEENSA_ILi32EEEEEENS_12float_e4m3_tENS5_IJlSC_lEEESK_SL_NS4_8TiledMMAINS4_8MMA_AtomIJNS4_4SM904GMMA30MMA_64x64x32_F32E4M3E4M3_SS_TNILNSP_7ScaleInE1ELSR_1EEEEEENS4_6LayoutINS5_IJSB_SC_SC_EEENS5_IJSC_NSA_ILi0EEESW_EEEEENS5_IJNS4_10UnderscoreESZ_SZ_EEEEENS4_23SM90_TMA_LOAD_MULTICASTENS4_14ComposedLayoutINS4_7SwizzleILi1ELi4ELi3EEENS4_18smem_ptr_flag_bitsILi8EEENSU_INS5_IJNSA_ILi8EEESI_EEENS5_IJSI_SC_EEEEEEEvNS4_8identityES12_S1C_vS1D_EENS_8epilogue10collective6detail29Sm90TmaWarpSpecializedAdapterINS1G_15DefaultEpilogueISK_SL_SL_NS1F_6thread17LinearCombinationISK_Li1EffLNS1K_9ScaleType4KindE0ELNS_15FloatRoundStyleE2ESK_EENS1_15EpilogueDefaultEEEEEvvEEEEvNT_6ParamsE:
	.zero		1664


//--------------------- SYMBOLS --------------------------

	.type		.nv.reservedSmem.offset0,@object
	.size		.nv.reservedSmem.offset0,0x4
